def attn_fwd(
    Q,
    K,
    V,
    Out,
    Lse,
    sm_scale,
    stride_qz,
    stride_qh,
    stride_qm,
    stride_qk,
    stride_kz,
    stride_kh,
    stride_kn,
    stride_kk,
    stride_vz,
    stride_vh,
    stride_vn,
    stride_vk,
    stride_oz,
    stride_oh,
    stride_om,
    stride_ok,
    seqlen_q,
    seqlen_k,
    BLOCK_M: tl.constexpr,
    BLOCK_N: tl.constexpr,
    HEAD_DIM: tl.constexpr,
    CAUSAL: tl.constexpr,
):
    start_m = tl.program_id(0)
    off_hz = tl.program_id(1)
    q_off = off_hz * stride_qh
    k_off = off_hz * stride_kh
    v_off = off_hz * stride_vh
    offs_m = start_m * BLOCK_M + tl.arange(0, BLOCK_M)
    offs_d = tl.arange(0, HEAD_DIM)
    offs_n = tl.arange(0, BLOCK_N)
    q_ptrs = Q + q_off + offs_m[:, None] * stride_qm + offs_d[None, :] * stride_qk
    k_ptrs = K + k_off + offs_d[:, None] * stride_kk + offs_n[None, :] * stride_kn
    v_ptrs = V + v_off + offs_n[:, None] * stride_vn + offs_d[None, :] * stride_vk
    m_i = tl.full([BLOCK_M], float("-inf"), dtype=tl.float32)
    l_i = tl.zeros([BLOCK_M], dtype=tl.float32) + 1.0
    acc = tl.zeros([BLOCK_M, HEAD_DIM], dtype=tl.float32)
    q = tl.load(q_ptrs)
    acc, l_i, m_i = _attn_fwd_inner(
        acc,
        l_i,
        m_i,
        q,
        k_ptrs,
        v_ptrs,
        sm_scale,
        stride_kn,
        stride_vn,
        start_m,
        seqlen_k,
        BLOCK_M,
        BLOCK_N,
        HEAD_DIM,
        CAUSAL,
    )
    acc = acc / l_i[:, None]
    lse = m_i + tl.math.log2(l_i) / 1.4426950408889634
    o_ptrs = (
        Out
        + off_hz * stride_oh
        + offs_m[:, None] * stride_om
        + offs_d[None, :] * stride_ok
    )
    tl.store(o_ptrs, acc.to(Out.dtype.element_ty))
    tl.store(Lse + off_hz * seqlen_q + offs_m, lse)

# config = {"BLOCK_M": 128, "BLOCK_N": 32, "HEAD_DIM": 32, "arch": "sm_90", "causal": false, "dtype": "fp8e4m3", "num_stages": 4, "num_warps": 4}
# arch = sm_90


// ===== COMPILED SASS (sm_90a) =====

	.target	sm_90a

	.elftype	@"ET_EXEC"


//--------------------- .note.nv.tkinfo           --------------------------
	.section	.note.nv.tkinfo,"",@"SHT_NOTE"
	.sectionflags	@"SHF_NOTE_NV_TKINFO"
	.tkinfo
        /*0018*/ 	.word	0x00000002
        /*0030*/ 	.string	""
        /*0030*/ 	.string	"ptxas"
        /*0030*/ 	.string	"Cuda compilation tools, release 13.0, V13.0.88"
        /*0030*/ 	.string	"Build cuda_13.0.r13.0/compiler.36424714_0"
        /*0030*/ 	.string	"-v  -suppress-debug-info  -lineinfo  -arch sm_90a "



//--------------------- .note.nv.cuinfo           --------------------------
	.section	.note.nv.cuinfo,"",@"SHT_NOTE"
	.sectionflags	@"SHF_NOTE_NV_CUINFO"
        /*0018*/ 	.short	0x0002
        /*001a*/ 	.short	0x005a
        /*001c*/ 	.short	0x0082
	.zero		2


//--------------------- .nv.info                  --------------------------
	.section	.nv.info,"",@"SHT_CUDA_INFO"
	.align	4


	//----- nvinfo : EIATTR_REGCOUNT
	.align		4
        /*0000*/ 	.byte	0x04, 0x2f
        /*0002*/ 	.short	(.L_2 - .L_1)
	.align		4
.L_1:
        /*0004*/ 	.word	index@(attn_fwd)
        /*0008*/ 	.word	0x00000080


	//----- nvinfo : EIATTR_FRAME_SIZE
	.align		4
.L_2:
        /*000c*/ 	.byte	0x04, 0x11
        /*000e*/ 	.short	(.L_4 - .L_3)
	.align		4
.L_3:
        /*0010*/ 	.word	index@(attn_fwd)
        /*0014*/ 	.word	0x00000000


	//----- nvinfo : EIATTR_MIN_STACK_SIZE
	.align		4
.L_4:
        /*0018*/ 	.byte	0x04, 0x12
        /*001a*/ 	.short	(.L_6 - .L_5)
	.align		4
.L_5:
        /*001c*/ 	.word	index@(attn_fwd)
        /*0020*/ 	.word	0x00000000
.L_6:


//--------------------- .nv.compat                --------------------------
	.section	.nv.compat,"",@"SHT_CUDA_COMPAT_INFO"
	.align	4
        /*0000*/ 	.byte	0x02, 0x09, 0x01, 0x00, 0x02, 0x02, 0x04, 0x00, 0x02, 0x05, 0x05, 0x00, 0x03, 0x07, 0x01, 0x01
        /*0010*/ 	.byte	0x02, 0x03, 0x00, 0x00, 0x02, 0x06, 0x01, 0x00, 0x04, 0x0b, 0x08, 0x00, 0x00, 0x00, 0x00, 0x00
        /*0020*/ 	.byte	0x00, 0x00, 0x00, 0x00


//--------------------- .nv.info.attn_fwd         --------------------------
	.section	.nv.info.attn_fwd,"",@"SHT_CUDA_INFO"
	.sectionflags	@""
	.align	4


	//----- nvinfo : EIATTR_CUDA_API_VERSION
	.align		4
        /*0000*/ 	.byte	0x04, 0x37
        /*0002*/ 	.short	(.L_8 - .L_7)
.L_7:
        /*0004*/ 	.word	0x00000082


	//----- nvinfo : EIATTR_KPARAM_INFO
	.align		4
.L_8:
        /*0008*/ 	.byte	0x04, 0x17
        /*000a*/ 	.short	(.L_10 - .L_9)
.L_9:
        /*000c*/ 	.word	0x00000000
        /*0010*/ 	.short	0x0019
        /*0012*/ 	.short	0x0080
        /*0014*/ 	.byte	0x00, 0xf4, 0x21, 0x00


	//----- nvinfo : EIATTR_KPARAM_INFO
	.align		4
.L_10:
        /*0018*/ 	.byte	0x04, 0x17
        /*001a*/ 	.short	(.L_12 - .L_11)
.L_11:
        /*001c*/ 	.word	0x00000000
        /*0020*/ 	.short	0x0018
        /*0022*/ 	.short	0x0078
        /*0024*/ 	.byte	0x00, 0xf4, 0x21, 0x00


	//----- nvinfo : EIATTR_KPARAM_INFO
	.align		4
.L_12:
        /*0028*/ 	.byte	0x04, 0x17
        /*002a*/ 	.short	(.L_14 - .L_13)
.L_13:
        /*002c*/ 	.word	0x00000000
        /*0030*/ 	.short	0x0017
        /*0032*/ 	.short	0x0070
        /*0034*/ 	.byte	0x00, 0xf0, 0x11, 0x00


	//----- nvinfo : EIATTR_KPARAM_INFO
	.align		4
.L_14:
        /*0038*/ 	.byte	0x04, 0x17
        /*003a*/ 	.short	(.L_16 - .L_15)
.L_15:
        /*003c*/ 	.word	0x00000000
        /*0040*/ 	.short	0x0016
        /*0042*/ 	.short	0x006c
        /*0044*/ 	.byte	0x00, 0xf0, 0x11, 0x00


	//----- nvinfo : EIATTR_KPARAM_INFO
	.align		4
.L_16:
        /*0048*/ 	.byte	0x04, 0x17
        /*004a*/ 	.short	(.L_18 - .L_17)
.L_17:
        /*004c*/ 	.word	0x00000000
        /*0050*/ 	.short	0x0015
        /*0052*/ 	.short	0x0068
        /*0054*/ 	.byte	0x00, 0xf0, 0x11, 0x00


	//----- nvinfo : EIATTR_KPARAM_INFO
	.align		4
.L_18:
        /*0058*/ 	.byte	0x04, 0x17
        /*005a*/ 	.short	(.L_20 - .L_19)
.L_19:
        /*005c*/ 	.word	0x00000000
        /*0060*/ 	.short	0x0014
        /*0062*/ 	.short	0x0064
        /*0064*/ 	.byte	0x00, 0xf0, 0x11, 0x00


	//----- nvinfo : EIATTR_KPARAM_INFO
	.align		4
.L_20:
        /*0068*/ 	.byte	0x04, 0x17
        /*006a*/ 	.short	(.L_22 - .L_21)
.L_21:
        /*006c*/ 	.word	0x00000000
        /*0070*/ 	.short	0x0013
        /*0072*/ 	.short	0x0060
        /*0074*/ 	.byte	0x00, 0xf0, 0x11, 0x00


	//----- nvinfo : EIATTR_KPARAM_INFO
	.align		4
.L_22:
        /*0078*/ 	.byte	0x04, 0x17
        /*007a*/ 	.short	(.L_24 - .L_23)
.L_23:
        /*007c*/ 	.word	0x00000000
        /*0080*/ 	.short	0x0012
        /*0082*/ 	.short	0x005c
        /*0084*/ 	.byte	0x00, 0xf0, 0x11, 0x00


	//----- nvinfo : EIATTR_KPARAM_INFO
	.align		4
.L_24:
        /*0088*/ 	.byte	0x04, 0x17
        /*008a*/ 	.short	(.L_26 - .L_25)
.L_25:
        /*008c*/ 	.word	0x00000000
        /*0090*/ 	.short	0x0011
        /*0092*/ 	.short	0x0058
        /*0094*/ 	.byte	0x00, 0xf0, 0x11, 0x00


	//----- nvinfo : EIATTR_KPARAM_INFO
	.align		4
.L_26:
        /*0098*/ 	.byte	0x04, 0x17
        /*009a*/ 	.short	(.L_28 - .L_27)
.L_27:
        /*009c*/ 	.word	0x00000000
        /*00a0*/ 	.short	0x0010
        /*00a2*/ 	.short	0x0054
        /*00a4*/ 	.byte	0x00, 0xf0, 0x11, 0x00


	//----- nvinfo : EIATTR_KPARAM_INFO
	.align		4
.L_28:
        /*00a8*/ 	.byte	0x04, 0x17
        /*00aa*/ 	.short	(.L_30 - .L_29)
.L_29:
        /*00ac*/ 	.word	0x00000000
        /*00b0*/ 	.short	0x000f
        /*00b2*/ 	.short	0x0050
        /*00b4*/ 	.byte	0x00, 0xf0, 0x11, 0x00


	//----- nvinfo : EIATTR_KPARAM_INFO
	.align		4
.L_30:
        /*00b8*/ 	.byte	0x04, 0x17
        /*00ba*/ 	.short	(.L_32 - .L_31)
.L_31:
        /*00bc*/ 	.word	0x00000000
        /*00c0*/ 	.short	0x000e
        /*00c2*/ 	.short	0x004c
        /*00c4*/ 	.byte	0x00, 0xf0, 0x11, 0x00


	//----- nvinfo : EIATTR_KPARAM_INFO
	.align		4
.L_32:
        /*00c8*/ 	.byte	0x04, 0x17
        /*00ca*/ 	.short	(.L_34 - .L_33)
.L_33:
        /*00cc*/ 	.word	0x00000000
        /*00d0*/ 	.short	0x000d
        /*00d2*/ 	.short	0x0048
        /*00d4*/ 	.byte	0x00, 0xf0, 0x11, 0x00


	//----- nvinfo : EIATTR_KPARAM_INFO
	.align		4
.L_34:
        /*00d8*/ 	.byte	0x04, 0x17
        /*00da*/ 	.short	(.L_36 - .L_35)
.L_35:
        /*00dc*/ 	.word	0x00000000
        /*00e0*/ 	.short	0x000c
        /*00e2*/ 	.short	0x0044
        /*00e4*/ 	.byte	0x00, 0xf0, 0x11, 0x00


	//----- nvinfo : EIATTR_KPARAM_INFO
	.align		4
.L_36:
        /*00e8*/ 	.byte	0x04, 0x17
        /*00ea*/ 	.short	(.L_38 - .L_37)
.L_37:
        /*00ec*/ 	.word	0x00000000
        /*00f0*/ 	.short	0x000b
        /*00f2*/ 	.short	0x0040
        /*00f4*/ 	.byte	0x00, 0xf0, 0x11, 0x00


	//----- nvinfo : EIATTR_KPARAM_INFO
	.align		4
.L_38:
        /*00f8*/ 	.byte	0x04, 0x17
        /*00fa*/ 	.short	(.L_40 - .L_39)
.L_39:
        /*00fc*/ 	.word	0x00000000
        /*0100*/ 	.short	0x000a
        /*0102*/ 	.short	0x003c
        /*0104*/ 	.byte	0x00, 0xf0, 0x11, 0x00


	//----- nvinfo : EIATTR_KPARAM_INFO
	.align		4
.L_40:
        /*0108*/ 	.byte	0x04, 0x17
        /*010a*/ 	.short	(.L_42 - .L_41)
.L_41:
        /*010c*/ 	.word	0x00000000
        /*0110*/ 	.short	0x0009
        /*0112*/ 	.short	0x0038
        /*0114*/ 	.byte	0x00, 0xf0, 0x11, 0x00


	//----- nvinfo : EIATTR_KPARAM_INFO
	.align		4
.L_42:
        /*0118*/ 	.byte	0x04, 0x17
        /*011a*/ 	.short	(.L_44 - .L_43)
.L_43:
        /*011c*/ 	.word	0x00000000
        /*0120*/ 	.short	0x0008
        /*0122*/ 	.short	0x0034
        /*0124*/ 	.byte	0x00, 0xf0, 0x11, 0x00


	//----- nvinfo : EIATTR_KPARAM_INFO
	.align		4
.L_44:
        /*0128*/ 	.byte	0x04, 0x17
        /*012a*/ 	.short	(.L_46 - .L_45)
.L_45:
        /*012c*/ 	.word	0x00000000
        /*0130*/ 	.short	0x0007
        /*0132*/ 	.short	0x0030
        /*0134*/ 	.byte	0x00, 0xf0, 0x11, 0x00


	//----- nvinfo : EIATTR_KPARAM_INFO
	.align		4
.L_46:
        /*0138*/ 	.byte	0x04, 0x17
        /*013a*/ 	.short	(.L_48 - .L_47)
.L_47:
        /*013c*/ 	.word	0x00000000
        /*0140*/ 	.short	0x0006
        /*0142*/ 	.short	0x002c
        /*0144*/ 	.byte	0x00, 0xf0, 0x11, 0x00


	//----- nvinfo : EIATTR_KPARAM_INFO
	.align		4
.L_48:
        /*0148*/ 	.byte	0x04, 0x17
        /*014a*/ 	.short	(.L_50 - .L_49)
.L_49:
        /*014c*/ 	.word	0x00000000
        /*0150*/ 	.short	0x0005
        /*0152*/ 	.short	0x0028
        /*0154*/ 	.byte	0x00, 0xf0, 0x11, 0x00


	//----- nvinfo : EIATTR_KPARAM_INFO
	.align		4
.L_50:
        /*0158*/ 	.byte	0x04, 0x17
        /*015a*/ 	.short	(.L_52 - .L_51)
.L_51:
        /*015c*/ 	.word	0x00000000
        /*0160*/ 	.short	0x0004
        /*0162*/ 	.short	0x0020
        /*0164*/ 	.byte	0x00, 0xf4, 0x21, 0x00


	//----- nvinfo : EIATTR_KPARAM_INFO
	.align		4
.L_52:
        /*0168*/ 	.byte	0x04, 0x17
        /*016a*/ 	.short	(.L_54 - .L_53)
.L_53:
        /*016c*/ 	.word	0x00000000
        /*0170*/ 	.short	0x0003
        /*0172*/ 	.short	0x0018
        /*0174*/ 	.byte	0x00, 0xf4, 0x21, 0x00


	//----- nvinfo : EIATTR_KPARAM_INFO
	.align		4
.L_54:
        /*0178*/ 	.byte	0x04, 0x17
        /*017a*/ 	.short	(.L_56 - .L_55)
.L_55:
        /*017c*/ 	.word	0x00000000
        /*0180*/ 	.short	0x0002
        /*0182*/ 	.short	0x0010
        /*0184*/ 	.byte	0x00, 0xf4, 0x21, 0x00


	//----- nvinfo : EIATTR_KPARAM_INFO
	.align		4
.L_56:
        /*0188*/ 	.byte	0x04, 0x17
        /*018a*/ 	.short	(.L_58 - .L_57)
.L_57:
        /*018c*/ 	.word	0x00000000
        /*0190*/ 	.short	0x0001
        /*0192*/ 	.short	0x0008
        /*0194*/ 	.byte	0x00, 0xf4, 0x21, 0x00


	//----- nvinfo : EIATTR_KPARAM_INFO
	.align		4
.L_58:
        /*0198*/ 	.byte	0x04, 0x17
        /*019a*/ 	.short	(.L_60 - .L_59)
.L_59:
        /*019c*/ 	.word	0x00000000
        /*01a0*/ 	.short	0x0000
        /*01a2*/ 	.short	0x0000
        /*01a4*/ 	.byte	0x00, 0xf4, 0x21, 0x00


	//----- nvinfo : EIATTR_SPARSE_MMA_MASK
	.align		4
.L_60:
        /*01a8*/ 	.byte	0x03, 0x50
        /*01aa*/ 	.short	0x0000


	//----- nvinfo : EIATTR_MAXREG_COUNT
	.align		4
        /*01ac*/ 	.byte	0x03, 0x1b
        /*01ae*/ 	.short	0x00ff


	//----- nvinfo : EIATTR_NUM_BARRIERS
	.align		4
        /*01b0*/ 	.byte	0x02, 0x4c
        /*01b2*/ 	.byte	0x01
	.zero		1


	//----- nvinfo : EIATTR_MERCURY_ISA_VERSION
	.align		4
        /*01b4*/ 	.byte	0x03, 0x5f
        /*01b6*/ 	.short	0x0101


	//----- nvinfo : EIATTR_COOP_GROUP_MASK_REGIDS
	.align		4
        /*01b8*/ 	.byte	0x04, 0x29
        /*01ba*/ 	.short	(.L_62 - .L_61)


	//   ....[0]....
.L_61:
        /*01bc*/ 	.word	0xffffffff


	//   ....[1]....
        /*01c0*/ 	.word	0xffffffff


	//   ....[2]....
        /*01c4*/ 	.word	0xffffffff


	//   ....[3]....
        /*01c8*/ 	.word	0xffffffff


	//   ....[4]....
        /*01cc*/ 	.word	0xffffffff


	//   ....[5]....
        /*01d0*/ 	.word	0xffffffff


	//   ....[6]....
        /*01d4*/ 	.word	0xffffffff


	//   ....[7]....
        /*01d8*/ 	.word	0xffffffff


	//   ....[8]....
        /*01dc*/ 	.word	0xffffffff


	//   ....[9]....
        /*01e0*/ 	.word	0xffffffff


	//   ....[10]....
        /*01e4*/ 	.word	0xffffffff


	//   ....[11]....
        /*01e8*/ 	.word	0xffffffff


	//   ....[12]....
        /*01ec*/ 	.word	0xffffffff


	//   ....[13]....
        /*01f0*/ 	.word	0xffffffff


	//   ....[14]....
        /*01f4*/ 	.word	0xffffffff


	//   ....[15]....
        /*01f8*/ 	.word	0xffffffff


	//   ....[16]....
        /*01fc*/ 	.word	0xffffffff


	//   ....[17]....
        /*0200*/ 	.word	0xffffffff


	//   ....[18]....
        /*0204*/ 	.word	0xffffffff


	//   ....[19]....
        /*0208*/ 	.word	0xffffffff


	//   ....[20]....
        /*020c*/ 	.word	0xffffffff


	//   ....[21]....
        /*0210*/ 	.word	0xffffffff


	//   ....[22]....
        /*0214*/ 	.word	0xffffffff


	//   ....[23]....
        /*0218*/ 	.word	0xffffffff


	//----- nvinfo : EIATTR_COOP_GROUP_INSTR_OFFSETS
	.align		4
.L_62:
        /*021c*/ 	.byte	0x04, 0x28
        /*021e*/ 	.short	(.L_64 - .L_63)


	//   ....[0]....
.L_63:
        /*0220*/ 	.word	0x000019a0


	//   ....[1]....
        /*0224*/ 	.word	0x000019d0


	//   ....[2]....
        /*0228*/ 	.word	0x00001c00


	//   ....[3]....
        /*022c*/ 	.word	0x00001c30


	//   ....[4]....
        /*0230*/ 	.word	0x00001dc0


	//   ....[5]....
        /*0234*/ 	.word	0x00001df0


	//   ....[6]....
        /*0238*/ 	.word	0x00002020


	//   ....[7]....
        /*023c*/ 	.word	0x000020a0


	//   ....[8]....
        /*0240*/ 	.word	0x00002620


	//   ....[9]....
        /*0244*/ 	.word	0x00002630


	//   ....[10]....
        /*0248*/ 	.word	0x000027c0


	//   ....[11]....
        /*024c*/ 	.word	0x000027e0


	//   ....[12]....
        /*0250*/ 	.word	0x00002800


	//   ....[13]....
        /*0254*/ 	.word	0x00002810


	//   ....[14]....
        /*0258*/ 	.word	0x00002830


	//   ....[15]....
        /*025c*/ 	.word	0x00002840


	//   ....[16]....
        /*0260*/ 	.word	0x00002b60


	//   ....[17]....
        /*0264*/ 	.word	0x00002b70


	//   ....[18]....
        /*0268*/ 	.word	0x00002b80


	//   ....[19]....
        /*026c*/ 	.word	0x00002b90


	//   ....[20]....
        /*0270*/ 	.word	0x00002c10


	//   ....[21]....
        /*0274*/ 	.word	0x00002c20


	//   ....[22]....
        /*0278*/ 	.word	0x00002c30


	//   ....[23]....
        /*027c*/ 	.word	0x00002c40


	//----- nvinfo : EIATTR_EXIT_INSTR_OFFSETS
	.align		4
.L_64:
        /*0280*/ 	.byte	0x04, 0x1c
        /*0282*/ 	.short	(.L_66 - .L_65)


	//   ....[0]....
.L_65:
        /*0284*/ 	.word	0x00004c00


	//----- nvinfo : EIATTR_REQNTID
	.align		4
.L_66:
        /*0288*/ 	.byte	0x04, 0x10
        /*028a*/ 	.short	(.L_68 - .L_67)
.L_67:
        /*028c*/ 	.word	0x00000080
        /*0290*/ 	.word	0x00000001
        /*0294*/ 	.word	0x00000001


	//----- nvinfo : EIATTR_CBANK_PARAM_SIZE
	.align		4
.L_68:
        /*0298*/ 	.byte	0x03, 0x19
        /*029a*/ 	.short	0x0088


	//----- nvinfo : EIATTR_PARAM_CBANK
	.align		4
        /*029c*/ 	.byte	0x04, 0x0a
        /*029e*/ 	.short	(.L_70 - .L_69)
	.align		4
.L_69:
        /*02a0*/ 	.word	index@(.nv.constant0.attn_fwd)
        /*02a4*/ 	.short	0x0210
        /*02a6*/ 	.short	0x0088


	//----- nvinfo : EIATTR_SW_WAR
	.align		4
.L_70:
        /*02a8*/ 	.byte	0x04, 0x36
        /*02aa*/ 	.short	(.L_72 - .L_71)
.L_71:
        /*02ac*/ 	.word	0x00000008
.L_72:


//--------------------- .nv.callgraph             --------------------------
	.section	.nv.callgraph,"",@"SHT_CUDA_CALLGRAPH"
	.align	4
	.sectionentsize	8
	.align		4
        /*0000*/ 	.word	0x00000000
	.align		4
        /*0004*/ 	.word	0xffffffff
	.align		4
        /*0008*/ 	.word	0x00000000
	.align		4
        /*000c*/ 	.word	0xfffffffe
	.align		4
        /*0010*/ 	.word	0x00000000
	.align		4
        /*0014*/ 	.word	0xfffffffd
	.align		4
        /*0018*/ 	.word	0x00000000
	.align		4
        /*001c*/ 	.word	0xfffffffc


//--------------------- .nv.constant4             --------------------------
	.section	.nv.constant4,"a",@progbits
	.align	8
	.align		8
.nv.constant4:
        /*0000*/ 	.dword	_$_str


//--------------------- .text.attn_fwd            --------------------------
	.section	.text.attn_fwd,"ax",@progbits
	.align	128
        .global         attn_fwd
        .type           attn_fwd,@function
        .size           attn_fwd,(.L_x_3 - attn_fwd)
        .other          attn_fwd,@"STO_CUDA_ENTRY STV_DEFAULT"
attn_fwd:
.text.attn_fwd:
[----:B------:R-:W-:Y:S01]  /*0000*/  LDC R1, c[0x0][0x28] ;  /* 0x00000a00ff017b82 */ /* 0x000fe20000000800 */
[----:B------:R-:W0:Y:S07]  /*0010*/  S2R R4, SR_TID.X ;  /* 0x0000000000047919 */ /* 0x000e2e0000002100 */
[----:B------:R-:W1:Y:S01]  /*0020*/  S2UR UR13, SR_CTAID.Y ;  /* 0x00000000000d79c3 */ /* 0x000e620000002600 */
[----:B------:R-:W-:Y:S01]  /*0030*/  ULDC.64 UR4, c[0x0][0x240] ;  /* 0x0000900000047ab9 */ /* 0x000fe20000000a00 */
[----:B------:R-:W-:Y:S01]  /*0040*/  ULDC.64 UR16, c[0x0][0x208] ;  /* 0x0000820000107ab9 */ /* 0x000fe20000000a00 */
[----:B------:R-:W2:Y:S05]  /*0050*/  S2R R3, SR_CTAID.X ;  /* 0x0000000000037919 */ /* 0x000eaa0000002500 */
[----:B------:R-:W3:Y:S08]  /*0060*/  LDC.64 R6, c[0x0][0x210] ;  /* 0x00008400ff067b82 */ /* 0x000ef00000000a00 */
[----:B------:R-:W4:Y:S01]  /*0070*/  LDC R69, c[0x0][0x248] ;  /* 0x00009200ff457b82 */ /* 0x000f220000000800 */
[----:B-1----:R-:W-:Y:S01]  /*0080*/  UIMAD UR4, UR13, UR4, URZ ;  /* 0x000000040d0472a4 */ /* 0x002fe2000f8e023f */
[----:B0-----:R-:W-:-:S05]  /*0090*/  LOP3.LUT R0, R4, 0x7f, RZ, 0xc0, !PT ;  /* 0x0000007f04007812 */ /* 0x001fca00078ec0ff */
[----:B--2---:R-:W-:-:S04]  /*00a0*/  IMAD R2, R3, 0x80, R0 ;  /* 0x0000008003027824 */ /* 0x004fc800078e0200 */
[----:B------:R-:W-:Y:S01]  /*00b0*/  IMAD R3, R2, UR5, RZ ;  /* 0x0000000502037c24 */ /* 0x000fe2000f8e02ff */
[----:B------:R-:W-:Y:S01]  /*00c0*/  USHF.R.S32.HI UR5, URZ, 0x1f, UR4 ;  /* 0x0000001f3f057899 */ /* 0x000fe20008011404 */
[C---:B----4-:R-:W-:Y:S02]  /*00d0*/  IMAD.SHL.U32 R9, R69.reuse, 0x4, RZ ;  /* 0x0000000445097824 */ /* 0x050fe400078e00ff */
[----:B------:R-:W-:Y:S01]  /*00e0*/  IMAD R11, R69, 0x5, RZ ;  /* 0x00000005450b7824 */ /* 0x000fe200078e02ff */
[----:B---3--:R-:W-:Y:S01]  /*00f0*/  IADD3 R6, P0, P1, R3, UR4, R6 ;  /* 0x0000000403067c10 */ /* 0x008fe2000f91e006 */
[C---:B------:R-:W-:Y:S01]  /*0100*/  IMAD R13, R69.reuse, 0x6, RZ ;  /* 0x00000006450d7824 */ /* 0x040fe200078e02ff */
[----:B------:R-:W-:Y:S01]  /*0110*/  SHF.R.S32.HI R8, RZ, 0x1f, R3 ;  /* 0x0000001fff087819 */ /* 0x000fe20000011403 */
[----:B------:R-:W-:Y:S01]  /*0120*/  IMAD R15, R69, 0x7, RZ ;  /* 0x00000007450f7824 */ /* 0x000fe200078e02ff */
[-C--:B------:R-:W-:Y:S01]  /*0130*/  IADD3 R10, P3, R11, R6.reuse, RZ ;  /* 0x000000060b0a7210 */ /* 0x080fe20007f7e0ff */
[C---:B------:R-:W-:Y:S01]  /*0140*/  IMAD.SHL.U32 R17, R69.reuse, 0x8, RZ ;  /* 0x0000000845117824 */ /* 0x040fe200078e00ff */
[----:B------:R-:W-:Y:S01]  /*0150*/  IADD3.X R7, R8, UR5, R7, P0, P1 ;  /* 0x0000000508077c10 */ /* 0x000fe200087e2407 */
[----:B------:R-:W-:Y:S01]  /*0160*/  IMAD R19, R69, 0x9, RZ ;  /* 0x0000000945137824 */ /* 0x000fe200078e02ff */
[-C--:B------:R-:W-:Y:S01]  /*0170*/  IADD3 R8, P4, R9, R6.reuse, RZ ;  /* 0x0000000609087210 */ /* 0x080fe20007f9e0ff */
[----:B------:R-:W-:Y:S01]  /*0180*/  IMAD R21, R69, 0xa, RZ ;  /* 0x0000000a45157824 */ /* 0x000fe200078e02ff */
[----:B------:R-:W-:Y:S01]  /*0190*/  IADD3 R12, P2, R13, R6, RZ ;  /* 0x000000060d0c7210 */ /* 0x000fe20007f5e0ff */
[----:B------:R-:W-:-:S02]  /*01a0*/  IMAD R23, R69, 0xb, RZ ;  /* 0x0000000b45177824 */ /* 0x000fc400078e02ff */
[C---:B------:R-:W-:Y:S02]  /*01b0*/  IMAD R25, R69.reuse, 0xc, RZ ;  /* 0x0000000c45197824 */ /* 0x040fe400078e02ff */
[----:B------:R-:W-:Y:S01]  /*01c0*/  IMAD R27, R69, 0xd, RZ ;  /* 0x0000000d451b7824 */ /* 0x000fe200078e02ff */
[-C--:B------:R-:W-:Y:S01]  /*01d0*/  LEA.HI.X.SX32 R9, R9, R7.reuse, 0x1, P4 ;  /* 0x0000000709097211 */ /* 0x080fe200020f0eff */
[----:B------:R-:W-:Y:S01]  /*01e0*/  IMAD R29, R69, 0xe, RZ ;  /* 0x0000000e451d7824 */ /* 0x000fe200078e02ff */
[-C--:B------:R-:W-:Y:S01]  /*01f0*/  LEA.HI.X.SX32 R11, R11, R7.reuse, 0x1, P3 ;  /* 0x000000070b0b7211 */ /* 0x080fe200018f0eff */
[----:B------:R-:W-:Y:S01]  /*0200*/  IMAD R31, R69, 0xf, RZ ;  /* 0x0000000f451f7824 */ /* 0x000fe200078e02ff */
[-C--:B------:R-:W-:Y:S01]  /*0210*/  IADD3 R14, P1, R15, R6.reuse, RZ ;  /* 0x000000060f0e7210 */ /* 0x080fe20007f3e0ff */
[----:B------:R-:W-:Y:S01]  /*0220*/  IMAD.SHL.U32 R33, R69, 0x10, RZ ;  /* 0x0000001045217824 */ /* 0x000fe200078e00ff */
[-C--:B------:R-:W-:Y:S01]  /*0230*/  IADD3 R16, P0, R17, R6.reuse, RZ ;  /* 0x0000000611107210 */ /* 0x080fe20007f1e0ff */
[----:B------:R-:W-:Y:S01]  /*0240*/  IMAD R35, R69, 0x11, RZ ;  /* 0x0000001145237824 */ /* 0x000fe200078e02ff */
        /* <DEDUP_REMOVED lines=8> */
[-C--:B------:R-:W-:Y:S01]  /*02d0*/  LEA.HI.X.SX32 R13, R13, R7.reuse, 0x1, P2 ;  /* 0x000000070d0d7211 */ /* 0x080fe200010f0eff */
[----:B------:R-:W-:Y:S01]  /*02e0*/  IMAD R45, R69, 0x16, RZ ;  /* 0x00000016452d7824 */ /* 0x000fe200078e02ff */
[-C--:B------:R-:W-:Y:S01]  /*02f0*/  IADD3 R26, P2, R27, R6.reuse, RZ ;  /* 0x000000061b1a7210 */ /* 0x080fe20007f5e0ff */
[----:B------:R-:W-:Y:S01]  /*0300*/  IMAD R47, R69, 0x17, RZ ;  /* 0x00000017452f7824 */ /* 0x000fe200078e02ff */
[-C--:B------:R-:W-:Y:S01]  /*0310*/  LEA.HI.X.SX32 R15, R15, R7.reuse, 0x1, P1 ;  /* 0x000000070f0f7211 */ /* 0x080fe200008f0eff */
        /* <DEDUP_REMOVED lines=9> */
[----:B------:R-:W-:Y:S01]  /*03b0*/  LEA.HI.X.SX32 R25, R25, R7, 0x1, P3 ;  /* 0x0000000719197211 */ /* 0x000fe200018f0eff */
[----:B------:R-:W-:Y:S01]  /*03c0*/  IMAD R59, R69, 0x1d, RZ ;  /* 0x0000001d453b7824 */ /* 0x000fe200078e02ff */
[-C--:B------:R-:W-:Y:S01]  /*03d0*/  IADD3 R28, P1, R29, R6.reuse, RZ ;  /* 0x000000061d1c7210 */ /* 0x080fe20007f3e0ff */
[----:B------:R-:W-:Y:S01]  /*03e0*/  IMAD R61, R69, 0x1e, RZ ;  /* 0x0000001e453d7824 */ /* 0x000fe200078e02ff */
[-C--:B------:R-:W-:Y:S01]  /*03f0*/  IADD3 R30, P0, R31, R6.reuse, RZ ;  /* 0x000000061f1e7210 */ /* 0x080fe20007f1e0ff */
[----:B------:R-:W-:Y:S01]  /*0400*/  IMAD R63, R69, 0x1f, RZ ;  /* 0x0000001f453f7824 */ /* 0x000fe200078e02ff */
[-C--:B------:R-:W-:Y:S01]  /*0410*/  IADD3 R32, P6, R33, R6.reuse, RZ ;  /* 0x0000000621207210 */ /* 0x080fe20007fde0ff */
[----:B------:R-:W-:Y:S01]  /*0420*/  IMAD.SHL.U32 R5, R69, 0x2, RZ ;  /* 0x0000000245057824 */ /* 0x000fe200078e00ff */
[-C--:B------:R-:W-:Y:S01]  /*0430*/  IADD3 R34, P5, R35, R6.reuse, RZ ;  /* 0x0000000623227210 */ /* 0x080fe20007fbe0ff */
[----:B------:R-:W-:Y:S01]  /*0440*/  IMAD R67, R69, 0x3, RZ ;  /* 0x0000000345437824 */ /* 0x000fe200078e02ff */
[-C--:B------:R-:W-:Y:S01]  /*0450*/  IADD3 R36, P4, R37, R6.reuse, RZ ;  /* 0x0000000625247210 */ /* 0x080fe20007f9e0ff */
[----:B------:R0:W2:Y:S01]  /*0460*/  LDG.E.U8 R3, desc[UR16][R6.64] ;  /* 0x0000001006037981 */ /* 0x0000a2000c1e1100 */
[----:B------:R-:W-:-:S02]  /*0470*/  IADD3 R38, P3, R39, R6, RZ ;  /* 0x0000000627267210 */ /* 0x000fc40007f7e0ff */
[-C--:B------:R-:W-:Y:S01]  /*0480*/  LEA.HI.X.SX32 R27, R27, R7.reuse, 0x1, P2 ;  /* 0x000000071b1b7211 */ /* 0x080fe200010f0eff */
[----:B------:R1:W3:Y:S01]  /*0490*/  LDG.E.U8 R8, desc[UR16][R8.64] ;  /* 0x0000001008087981 */ /* 0x0002e2000c1e1100 */
[----:B------:R-:W-:Y:S02]  /*04a0*/  IADD3 R40, P2, R41, R6, RZ ;  /* 0x0000000629287210 */ /* 0x000fe40007f5e0ff */
[-C--:B------:R-:W-:Y:S01]  /*04b0*/  LEA.HI.X.SX32 R29, R29, R7.reuse, 0x1, P1 ;  /* 0x000000071d1d7211 */ /* 0x080fe200008f0eff */
[----:B------:R4:W3:Y:S01]  /*04c0*/  LDG.E.U8 R11, desc[UR16][R10.64] ;  /* 0x000000100a0b7981 */ /* 0x0008e2000c1e1100 */
[-C--:B------:R-:W-:Y:S02]  /*04d0*/  LEA.HI.X.SX32 R31, R31, R7.reuse, 0x1, P0 ;  /* 0x000000071f1f7211 */ /* 0x080fe400000f0eff */
[-C--:B------:R-:W-:Y:S01]  /*04e0*/  LEA.HI.X.SX32 R33, R33, R7.reuse, 0x1, P6 ;  /* 0x0000000721217211 */ /* 0x080fe200030f0eff */
[----:B------:R-:W5:Y:S01]  /*04f0*/  LDG.E.U8 R12, desc[UR16][R12.64] ;  /* 0x000000100c0c7981 */ /* 0x000f62000c1e1100 */
[----:B------:R-:W-:-:S02]  /*0500*/  LEA.HI.X.SX32 R35, R35, R7, 0x1, P5 ;  /* 0x0000000723237211 */ /* 0x000fc400028f0eff */
[-C--:B------:R-:W-:Y:S01]  /*0510*/  LEA.HI.X.SX32 R37, R37, R7.reuse, 0x1, P4 ;  /* 0x0000000725257211 */ /* 0x080fe200020f0eff */
[----:B------:R-:W5:Y:S01]  /*0520*/  LDG.E.U8 R15, desc[UR16][R14.64] ;  /* 0x000000100e0f7981 */ /* 0x000f62000c1e1100 */
[----:B------:R-:W-:Y:S02]  /*0530*/  LEA.HI.X.SX32 R39, R39, R7, 0x1, P3 ;  /* 0x0000000727277211 */ /* 0x000fe400018f0eff */
[-C--:B------:R-:W-:Y:S01]  /*0540*/  IADD3 R42, P1, R43, R6.reuse, RZ ;  /* 0x000000062b2a7210 */ /* 0x080fe20007f3e0ff */
[----:B------:R-:W2:Y:S01]  /*0550*/  LDG.E.U8 R16, desc[UR16][R16.64] ;  /* 0x0000001010107981 */ /* 0x000ea2000c1e1100 */
[-C--:B------:R-:W-:Y:S02]  /*0560*/  IADD3 R44, P0, R45, R6.reuse, RZ ;  /* 0x000000062d2c7210 */ /* 0x080fe40007f1e0ff */
[-C--:B------:R-:W-:Y:S01]  /*0570*/  IADD3 R46, P6, R47, R6.reuse, RZ ;  /* 0x000000062f2e7210 */ /* 0x080fe20007fde0ff */
[----:B------:R-:W2:Y:S01]  /*0580*/  LDG.E.U8 R19, desc[UR16][R18.64] ;  /* 0x0000001012137981 */ /* 0x000ea2000c1e1100 */
[----:B------:R-:W-:-:S02]  /*0590*/  IADD3 R48, P5, R49, R6, RZ ;  /* 0x0000000631307210 */ /* 0x000fc40007fbe0ff */
[-C--:B------:R-:W-:Y:S01]  /*05a0*/  IADD3 R50, P4, R51, R6.reuse, RZ ;  /* 0x0000000633327210 */ /* 0x080fe20007f9e0ff */
[----:B------:R-:W2:Y:S01]  /*05b0*/  LDG.E.U8 R20, desc[UR16][R20.64] ;  /* 0x0000001014147981 */ /* 0x000ea2000c1e1100 */
[-C--:B------:R-:W-:Y:S02]  /*05c0*/  IADD3 R52, P3, R53, R6.reuse, RZ ;  /* 0x0000000635347210 */ /* 0x080fe40007f7e0ff */
[-C--:B------:R-:W-:Y:S01]  /*05d0*/  LEA.HI.X.SX32 R41, R41, R7.reuse, 0x1, P2 ;  /* 0x0000000729297211 */ /* 0x080fe200010f0eff */
[----:B------:R-:W2:Y:S01]  /*05e0*/  LDG.E.U8 R23, desc[UR16][R22.64] ;  /* 0x0000001016177981 */ /* 0x000ea2000c1e1100 */
[----:B------:R-:W-:Y:S02]  /*05f0*/  IADD3 R54, P2, R55, R6, RZ ;  /* 0x0000000637367210 */ /* 0x000fe40007f5e0ff */
[-C--:B------:R-:W-:Y:S01]  /*0600*/  LEA.HI.X.SX32 R43, R43, R7.reuse, 0x1, P1 ;  /* 0x000000072b2b7211 */ /* 0x080fe200008f0eff */
[----:B------:R-:W2:Y:S01]  /*0610*/  LDG.E.U8 R24, desc[UR16][R24.64] ;  /* 0x0000001018187981 */ /* 0x000ea2000c1e1100 */
[----:B------:R-:W-:-:S02]  /*0620*/  LEA.HI.X.SX32 R45, R45, R7, 0x1, P0 ;  /* 0x000000072d2d7211 */ /* 0x000fc400000f0eff */
[-C--:B------:R-:W-:Y:S01]  /*0630*/  LEA.HI.X.SX32 R47, R47, R7.reuse, 0x1, P6 ;  /* 0x000000072f2f7211 */ /* 0x080fe200030f0eff */
[----:B------:R-:W2:Y:S01]  /*0640*/  LDG.E.U8 R27, desc[UR16][R26.64] ;  /* 0x000000101a1b7981 */ /* 0x000ea2000c1e1100 */
[-C--:B------:R-:W-:Y:S02]  /*0650*/  LEA.HI.X.SX32 R49, R49, R7.reuse, 0x1, P5 ;  /* 0x0000000731317211 */ /* 0x080fe400028f0eff */
[-C--:B------:R-:W-:Y:S01]  /*0660*/  LEA.HI.X.SX32 R51, R51, R7.reuse, 0x1, P4 ;  /* 0x0000000733337211 */ /* 0x080fe200020f0eff */
[----:B------:R-:W2:Y:S01]  /*0670*/  LDG.E.U8 R28, desc[UR16][R28.64] ;  /* 0x000000101c1c7981 */ /* 0x000ea2000c1e1100 */
[----:B------:R-:W-:Y:S02]  /*0680*/  LEA.HI.X.SX32 R53, R53, R7, 0x1, P3 ;  /* 0x0000000735357211 */ /* 0x000fe400018f0eff */
[-C--:B------:R-:W-:Y:S01]  /*0690*/  IADD3 R56, P1, R57, R6.reuse, RZ ;  /* 0x0000000639387210 */ /* 0x080fe20007f3e0ff */
[----:B------:R-:W2:Y:S01]  /*06a0*/  LDG.E.U8 R31, desc[UR16][R30.64] ;  /* 0x000000101e1f7981 */ /* 0x000ea2000c1e1100 */
[----:B------:R-:W-:-:S02]  /*06b0*/  IADD3 R58, P0, R59, R6, RZ ;  /* 0x000000063b3a7210 */ /* 0x000fc40007f1e0ff */
[-C--:B------:R-:W-:Y:S01]  /*06c0*/  IADD3 R60, P6, R61, R6.reuse, RZ ;  /* 0x000000063d3c7210 */ /* 0x080fe20007fde0ff */
[----:B------:R-:W2:Y:S01]  /*06d0*/  LDG.E.U8 R32, desc[UR16][R32.64] ;  /* 0x0000001020207981 */ /* 0x000ea2000c1e1100 */
[-C--:B------:R-:W-:Y:S02]  /*06e0*/  IADD3 R62, P5, R63, R6.reuse, RZ ;  /* 0x000000063f3e7210 */ /* 0x080fe40007fbe0ff */
[-C--:B------:R-:W-:Y:S01]  /*06f0*/  IADD3 R64, P4, R5, R6.reuse, RZ ;  /* 0x0000000605407210 */ /* 0x080fe20007f9e0ff */
[----:B------:R-:W2:Y:S01]  /*0700*/  LDG.E.U8 R35, desc[UR16][R34.64] ;  /* 0x0000001022237981 */ /* 0x000ea2000c1e1100 */
[----:B------:R-:W-:Y:S02]  /*0710*/  IADD3 R66, P3, R67, R6, RZ ;  /* 0x0000000643427210 */ /* 0x000fe40007f7e0ff */
[----:B------:R-:W-:Y:S01]  /*0720*/  LEA.HI.X.SX32 R55, R55, R7, 0x1, P2 ;  /* 0x0000000737377211 */ /* 0x000fe200010f0eff */
[----:B------:R-:W2:Y:S01]  /*0730*/  LDG.E.U8 R36, desc[UR16][R36.64] ;  /* 0x0000001024247981 */ /* 0x000ea2000c1e1100 */
[----:B0-----:R-:W-:-:S02]  /*0740*/  IADD3 R6, P2, R6, R69, RZ ;  /* 0x0000004506067210 */ /* 0x001fc40007f5e0ff */
[-C--:B------:R-:W-:Y:S01]  /*0750*/  LEA.HI.X.SX32 R57, R57, R7.reuse, 0x1, P1 ;  /* 0x0000000739397211 */ /* 0x080fe200008f0eff */
[----:B------:R-:W2:Y:S01]  /*0760*/  LDG.E.U8 R39, desc[UR16][R38.64] ;  /* 0x0000001026277981 */ /* 0x000ea2000c1e1100 */
[-C--:B------:R-:W-:Y:S02]  /*0770*/  LEA.HI.X.SX32 R59, R59, R7.reuse, 0x1, P0 ;  /* 0x000000073b3b7211 */ /* 0x080fe400000f0eff */
[-C--:B------:R-:W-:Y:S01]  /*0780*/  LEA.HI.X.SX32 R61, R61, R7.reuse, 0x1, P6 ;  /* 0x000000073d3d7211 */ /* 0x080fe200030f0eff */
[----:B------:R-:W2:Y:S01]  /*0790*/  LDG.E.U8 R40, desc[UR16][R40.64] ;  /* 0x0000001028287981 */ /* 0x000ea2000c1e1100 */
[-C--:B------:R-:W-:Y:S02]  /*07a0*/  LEA.HI.X.SX32 R63, R63, R7.reuse, 0x1, P5 ;  /* 0x000000073f3f7211 */ /* 0x080fe400028f0eff */
[-C--:B------:R-:W-:Y:S01]  /*07b0*/  LEA.HI.X.SX32 R65, R5, R7.reuse, 0x1, P4 ;  /* 0x0000000705417211 */ /* 0x080fe200020f0eff */
[----:B------:R0:W2:Y:S01]  /*07c0*/  LDG.E.U8 R43, desc[UR16][R42.64] ;  /* 0x000000102a2b7981 */ /* 0x0000a2000c1e1100 */
[----:B------:R-:W-:-:S02]  /*07d0*/  LEA.HI.X.SX32 R67, R67, R7, 0x1, P3 ;  /* 0x0000000743437211 */ /* 0x000fc400018f0eff */
[----:B------:R-:W-:Y:S01]  /*07e0*/  LEA.HI.X.SX32 R7, R69, R7, 0x1, P2 ;  /* 0x0000000745077211 */ /* 0x000fe200010f0eff */
[----:B------:R5:W2:Y:S04]  /*07f0*/  LDG.E.U8 R64, desc[UR16][R64.64] ;  /* 0x0000001040407981 */ /* 0x000aa8000c1e1100 */
[----:B------:R-:W2:Y:S04]  /*0800*/  LDG.E.U8 R6, desc[UR16][R6.64] ;  /* 0x0000001006067981 */ /* 0x000ea8000c1e1100 */
[----:B------:R2:W2:Y:S04]  /*0810*/  LDG.E.U8 R67, desc[UR16][R66.64] ;  /* 0x0000001042437981 */ /* 0x0004a8000c1e1100 */
[----:B------:R-:W2:Y:S04]  /*0820*/  LDG.E.U8 R44, desc[UR16][R44.64] ;  /* 0x000000102c2c7981 */ /* 0x000ea8000c1e1100 */
        /* <DEDUP_REMOVED lines=8> */
[----:B------:R-:W2:Y:S01]  /*08b0*/  LDG.E.U8 R63, desc[UR16][R62.64] ;  /* 0x000000103e3f7981 */ /* 0x000ea2000c1e1100 */
[----:B------:R-:W0:Y:S01]  /*08c0*/  S2UR UR12, SR_CgaCtaId ;  /* 0x00000000000c79c3 */ /* 0x000e220000008800 */
[----:B-1----:R-:W-:Y:S01]  /*08d0*/  SHF.R.S32.HI R9, RZ, 0x2, R4 ;  /* 0x00000002ff097819 */ /* 0x002fe20000011404 */
[----:B------:R-:W-:-:S03]  /*08e0*/  IMAD.SHL.U32 R5, R4, 0x20, RZ ;  /* 0x0000002004057824 */ /* 0x000fc600078e00ff */
[----:B------:R-:W-:Y:S01]  /*08f0*/  SGXT R9, R9, 0x1 ;  /* 0x000000010909781a */ /* 0x000fe20000000200 */
[----:B------:R-:W-:-:S03]  /*0900*/  UMOV UR4, 0x400 ;  /* 0x0000040000047882 */ /* 0x000fc60000000000 */
[----:B----4-:R-:W-:-:S04]  /*0910*/  LOP3.LUT R10, R9, 0x90, RZ, 0xc0, !PT ;  /* 0x00000090090a7812 */ /* 0x010fc800078ec0ff */
[----:B------:R-:W-:Y:S01]  /*0920*/  LOP3.LUT R5, R10, 0xf60, R5, 0xf8, !PT ;  /* 0x00000f600a057812 */ /* 0x000fe200078ef805 */
[----:B0-----:R-:W-:Y:S01]  /*0930*/  ULEA UR12, UR12, UR4, 0x18 ;  /* 0x000000040c0c7291 */ /* 0x001fe2000f8ec03f */
[----:B------:R-:W-:Y:S01]  /*0940*/  IMAD.MOV.U32 R106, RZ, RZ, 0x3f800000 ;  /* 0x3f800000ff6a7424 */ /* 0x000fe200078e00ff */
[----:B------:R-:W-:Y:S01]  /*0950*/  MOV R108, 0x3f800000 ;  /* 0x3f800000006c7802 */ /* 0x000fe20000000f00 */
[----:B------:R-:W-:Y:S01]  /*0960*/  IMAD.MOV.U32 R42, RZ, RZ, -0x800000 ;  /* 0xff800000ff2a7424 */ /* 0x000fe200078e00ff */
[----:B------:R-:W-:Y:S01]  /*0970*/  CS2R R72, SRZ ;  /* 0x0000000000487805 */ /* 0x000fe2000001ff00 */
[----:B------:R-:W-:Y:S01]  /*0980*/  IMAD.MOV.U32 R113, RZ, RZ, -0x800000 ;  /* 0xff800000ff717424 */ /* 0x000fe200078e00ff */
[----:B------:R-:W-:Y:S01]  /*0990*/  CS2R R74, SRZ ;  /* 0x00000000004a7805 */ /* 0x000fe2000001ff00 */
[----:B------:R-:W-:Y:S01]  /*09a0*/  IMAD.MOV.U32 R41, RZ, RZ, -0x800000 ;  /* 0xff800000ff297424 */ /* 0x000fe200078e00ff */
[----:B------:R-:W-:Y:S01]  /*09b0*/  CS2R R76, SRZ ;  /* 0x00000000004c7805 */ /* 0x000fe2000001ff00 */
[----:B------:R-:W-:Y:S01]  /*09c0*/  IMAD.MOV.U32 R110, RZ, RZ, 0x3f800000 ;  /* 0x3f800000ff6e7424 */ /* 0x000fe200078e00ff */
[----:B------:R-:W-:Y:S01]  /*09d0*/  CS2R R78, SRZ ;  /* 0x00000000004e7805 */ /* 0x000fe2000001ff00 */
[----:B------:R-:W-:Y:S01]  /*09e0*/  IMAD.MOV.U32 R114, RZ, RZ, 0x3f800000 ;  /* 0x3f800000ff727424 */ /* 0x000fe200078e00ff */
[----:B------:R-:W-:-:S02]  /*09f0*/  CS2R R80, SRZ ;  /* 0x0000000000507805 */ /* 0x000fc4000001ff00 */
[----:B------:R-:W-:Y:S02]  /*0a00*/  CS2R R82, SRZ ;  /* 0x0000000000527805 */ /* 0x000fe4000001ff00 */
[----:B------:R-:W-:Y:S02]  /*0a10*/  CS2R R84, SRZ ;  /* 0x0000000000547805 */ /* 0x000fe4000001ff00 */
[----:B------:R-:W-:Y:S02]  /*0a20*/  CS2R R86, SRZ ;  /* 0x0000000000567805 */ /* 0x000fe4000001ff00 */
[----:B------:R-:W-:Y:S02]  /*0a30*/  CS2R R68, SRZ ;  /* 0x0000000000447805 */ /* 0x000fe4000001ff00 */
[----:B------:R-:W-:Y:S02]  /*0a40*/  CS2R R70, SRZ ;  /* 0x0000000000467805 */ /* 0x000fe4000001ff00 */
[----:B---3--:R-:W-:-:S02]  /*0a50*/  PRMT R8, R8, 0x3340, R11 ;  /* 0x0000334008087816 */ /* 0x008fc4000000000b */
[----:B-----5:R-:W-:-:S04]  /*0a60*/  PRMT R15, R12, 0x3340, R15 ;  /* 0x000033400c0f7816 */ /* 0x020fc8000000000f */
[----:B------:R-:W-:Y:S02]  /*0a70*/  PRMT R65, R8, 0x5410, R15 ;  /* 0x0000541008417816 */ /* 0x000fe4000000000f */
[----:B--2---:R-:W-:Y:S02]  /*0a80*/  PRMT R16, R16, 0x3340, R19 ;  /* 0x0000334010107816 */ /* 0x004fe40000000013 */
[----:B------:R-:W-:-:S04]  /*0a90*/  PRMT R23, R20, 0x3340, R23 ;  /* 0x0000334014177816 */ /* 0x000fc80000000017 */
[----:B------:R-:W-:Y:S02]  /*0aa0*/  PRMT R66, R16, 0x5410, R23 ;  /* 0x0000541010427816 */ /* 0x000fe40000000017 */
[----:B------:R-:W-:Y:S02]  /*0ab0*/  PRMT R24, R24, 0x3340, R27 ;  /* 0x0000334018187816 */ /* 0x000fe4000000001b */
[----:B------:R-:W-:Y:S02]  /*0ac0*/  PRMT R31, R28, 0x3340, R31 ;  /* 0x000033401c1f7816 */ /* 0x000fe4000000001f */
[----:B------:R-:W-:Y:S02]  /*0ad0*/  PRMT R3, R3, 0x3340, R6 ;  /* 0x0000334003037816 */ /* 0x000fe40000000006 */
[----:B------:R-:W-:-:S04]  /*0ae0*/  PRMT R64, R64, 0x3340, R67 ;  /* 0x0000334040407816 */ /* 0x000fc80000000043 */
[----:B------:R-:W-:Y:S02]  /*0af0*/  PRMT R64, R3, 0x5410, R64 ;  /* 0x0000541003407816 */ /* 0x000fe40000000040 */
[----:B------:R-:W0:Y:S01]  /*0b00*/  LDC R3, c[0x0][0x280] ;  /* 0x0000a000ff037b82 */ /* 0x000e220000000800 */
[----:B------:R-:W-:Y:S02]  /*0b10*/  PRMT R32, R32, 0x3340, R35 ;  /* 0x0000334020207816 */ /* 0x000fe40000000023 */
[----:B------:R-:W-:Y:S02]  /*0b20*/  PRMT R39, R36, 0x3340, R39 ;  /* 0x0000334024277816 */ /* 0x000fe40000000027 */
[----:B------:R-:W-:Y:S02]  /*0b30*/  PRMT R33, R40, 0x3340, R43 ;  /* 0x0000334028217816 */ /* 0x000fe4000000002b */
[----:B------:R-:W-:Y:S02]  /*0b40*/  PRMT R44, R44, 0x3340, R47 ;  /* 0x000033402c2c7816 */ /* 0x000fe4000000002f */
[----:B------:R-:W-:-:S02]  /*0b50*/  PRMT R34, R48, 0x3340, R51 ;  /* 0x0000334030227816 */ /* 0x000fc40000000033 */
[----:B------:R-:W-:Y:S02]  /*0b60*/  PRMT R67, R24, 0x5410, R31 ;  /* 0x0000541018437816 */ /* 0x000fe4000000001f */
[----:B------:R-:W-:Y:S02]  /*0b70*/  PRMT R32, R32, 0x5410, R39 ;  /* 0x0000541020207816 */ /* 0x000fe40000000027 */
[----:B------:R-:W-:Y:S02]  /*0b80*/  PRMT R55, R52, 0x3340, R55 ;  /* 0x0000334034377816 */ /* 0x000fe40000000037 */
[----:B0-----:R-:W-:Y:S02]  /*0b90*/  ISETP.GE.AND P0, PT, R3, 0x1, PT ;  /* 0x000000010300780c */ /* 0x001fe40003f06270 */
[----:B------:R-:W-:Y:S02]  /*0ba0*/  PRMT R35, R56, 0x3340, R59 ;  /* 0x0000334038237816 */ /* 0x000fe4000000003b */
[----:B------:R-:W-:-:S02]  /*0bb0*/  PRMT R33, R33, 0x5410, R44 ;  /* 0x0000541021217816 */ /* 0x000fc4000000002c */
[----:B------:R-:W-:Y:S02]  /*0bc0*/  PRMT R34, R34, 0x5410, R55 ;  /* 0x0000541022227816 */ /* 0x000fe40000000037 */
[----:B------:R-:W-:Y:S02]  /*0bd0*/  PRMT R60, R60, 0x3340, R63 ;  /* 0x000033403c3c7816 */ /* 0x000fe4000000003f */
[----:B------:R-:W-:Y:S02]  /*0be0*/  LOP3.LUT R6, R5, 0x10, RZ, 0x3c, !PT ;  /* 0x0000001005067812 */ /* 0x000fe400078e3cff */
[----:B------:R-:W-:Y:S01]  /*0bf0*/  PRMT R35, R35, 0x5410, R60 ;  /* 0x0000541023237816 */ /* 0x000fe2000000003c */
[----:B------:R0:W-:Y:S01]  /*0c00*/  STS.128 [R5+UR12], R64 ;  /* 0x0000004005007988 */ /* 0x0001e20008000c0c */
[----:B------:R-:W-:-:S03]  /*0c10*/  IMAD.MOV.U32 R48, RZ, RZ, -0x800000 ;  /* 0xff800000ff307424 */ /* 0x000fc600078e00ff */
[----:B------:R1:W-:Y:S01]  /*0c20*/  STS.128 [R6+UR12], R32 ;  /* 0x0000002006007988 */ /* 0x0003e20008000c0c */
[----:B------:R-:W-:Y:S02]  /*0c30*/  CS2R R56, SRZ ;  /* 0x0000000000387805 */ /* 0x000fe4000001ff00 */
[----:B------:R-:W-:Y:S02]  /*0c40*/  CS2R R58, SRZ ;  /* 0x00000000003a7805 */ /* 0x000fe4000001ff00 */
[----:B------:R-:W-:Y:S02]  /*0c50*/  CS2R R60, SRZ ;  /* 0x00000000003c7805 */ /* 0x000fe4000001ff00 */
[----:B------:R-:W-:Y:S02]  /*0c60*/  CS2R R62, SRZ ;  /* 0x00000000003e7805 */ /* 0x000fe4000001ff00 */
[----:B0-----:R-:W-:Y:S02]  /*0c70*/  CS2R R64, SRZ ;  /* 0x0000000000407805 */ /* 0x001fe4000001ff00 */
[----:B------:R-:W-:Y:S01]  /*0c80*/  CS2R R66, SRZ ;  /* 0x0000000000427805 */ /* 0x000fe2000001ff00 */
[----:B------:R-:W-:Y:S06]  /*0c90*/  @!P0 BRA `(.L_x_0) ;  /* 0x0000002000348947 */ /* 0x000fec0003800000 */
[----:B------:R-:W0:Y:S01]  /*0ca0*/  LDC.64 R90, c[0x0][0x250] ;  /* 0x00009400ff5a7b82 */ /* 0x000e220000000a00 */
[C---:B------:R-:W-:Y:S01]  /*0cb0*/  LOP3.LUT R5, R4.reuse, 0x1, RZ, 0xc0, !PT ;  /* 0x0000000104057812 */ /* 0x040fe200078ec0ff */
[----:B------:R-:W-:Y:S01]  /*0cc0*/  ULDC UR5, c[0x0][0x258] ;  /* 0x0000960000057ab9 */ /* 0x000fe20000000800 */
[C---:B-1----:R-:W-:Y:S01]  /*0cd0*/  LOP3.LUT R6, R4.reuse, 0x1c, RZ, 0xc0, !PT ;  /* 0x0000001c04067812 */ /* 0x042fe200078ec0ff */
[----:B------:R-:W-:Y:S01]  /*0ce0*/  ULDC.64 UR6, c[0x0][0x218] ;  /* 0x0000860000067ab9 */ /* 0x000fe20000000a00 */
[----:B------:R-:W-:Y:S01]  /*0cf0*/  SHF.R.U32.HI R89, RZ, 0x1, R4 ;  /* 0x00000001ff597819 */ /* 0x000fe20000011604 */
[----:B------:R-:W-:Y:S01]  /*0d00*/  ULDC.64 UR14, c[0x0][0x260] ;  /* 0x00009800000e7ab9 */ /* 0x000fe20000000a00 */
[C---:B------:R-:W-:Y:S01]  /*0d10*/  LOP3.LUT P1, RZ, R4.reuse, 0x2, RZ, 0xc0, !PT ;  /* 0x0000000204ff7812 */ /* 0x040fe2000782c0ff */
[----:B------:R-:W1:Y:S01]  /*0d20*/  LDC R17, c[0x0][0x268] ;  /* 0x00009a00ff117b82 */ /* 0x000e620000000800 */
[----:B------:R-:W-:Y:S01]  /*0d30*/  IMAD R6, R5, 0x2, R6 ;  /* 0x0000000205067824 */ /* 0x000fe200078e0206 */
[----:B------:R-:W-:Y:S01]  /*0d40*/  SGXT.U32 R89, R89, 0x1 ;  /* 0x000000015959781a */ /* 0x000fe20000000000 */
[----:B------:R-:W-:Y:S01]  /*0d50*/  UIMAD UR4, UR13, UR14, URZ ;  /* 0x0000000e0d0472a4 */ /* 0x000fe2000f8e023f */
[----:B------:R-:W-:Y:S01]  /*0d60*/  LOP3.LUT R5, R4, 0x1f, RZ, 0xc0, !PT ;  /* 0x0000001f04057812 */ /* 0x000fe200078ec0ff */
[----:B------:R-:W-:Y:S01]  /*0d70*/  IMAD.MOV.U32 R106, RZ, RZ, 0x3f800000 ;  /* 0x3f800000ff6a7424 */ /* 0x000fe200078e00ff */
[----:B------:R-:W-:Y:S01]  /*0d80*/  LOP3.LUT R89, R6, R89, RZ, 0xfc, !PT ;  /* 0x0000005906597212 */ /* 0x000fe200078efcff */
[----:B------:R-:W-:Y:S01]  /*0d90*/  IMAD.MOV.U32 R108, RZ, RZ, 0x3f800000 ;  /* 0x3f800000ff6c7424 */ /* 0x000fe200078e00ff */
[----:B------:R-:W2:Y:S01]  /*0da0*/  LDC.64 R10, c[0x0][0x220] ;  /* 0x00008800ff0a7b82 */ /* 0x000ea20000000a00 */
[----:B------:R-:W-:Y:S01]  /*0db0*/  SHF.R.U32.HI R6, RZ, 0x5, R4 ;  /* 0x00000005ff067819 */ /* 0x000fe20000011604 */
[C---:B------:R-:W-:Y:S01]  /*0dc0*/  IMAD R7, R5.reuse, UR5, RZ ;  /* 0x0000000505077c24 */ /* 0x040fe2000f8e02ff */
[----:B------:R-:W-:Y:S01]  /*0dd0*/  LOP3.LUT P0, RZ, R4, 0x1, RZ, 0xc0, !PT ;  /* 0x0000000104ff7812 */ /* 0x000fe2000780c0ff */
[----:B------:R-:W-:Y:S01]  /*0de0*/  IMAD R5, R5, UR15, RZ ;  /* 0x0000000f05057c24 */ /* 0x000fe2000f8e02ff */
[----:B------:R-:W-:Y:S01]  /*0df0*/  SGXT.U32 R4, R6, 0x2 ;  /* 0x000000020604781a */ /* 0x000fe20000000000 */
[----:B------:R-:W-:Y:S01]  /*0e00*/  USHF.R.S32.HI UR5, URZ, 0x1f, UR4 ;  /* 0x0000001f3f057899 */ /* 0x000fe20008011404 */
[----:B------:R-:W-:Y:S01]  /*0e10*/  SHF.R.S32.HI R9, RZ, 0x1f, R7 ;  /* 0x0000001fff097819 */ /* 0x000fe20000011407 */
[----:B0-----:R-:W-:Y:S01]  /*0e20*/  IMAD R90, R90, UR13, RZ ;  /* 0x0000000d5a5a7c24 */ /* 0x001fe2000f8e02ff */
[----:B------:R-:W-:Y:S01]  /*0e30*/  SHF.R.S32.HI R8, RZ, 0x1f, R5 ;  /* 0x0000001fff087819 */ /* 0x000fe20000011405 */
[C---:B------:R-:W-:Y:S01]  /*0e40*/  IMAD R98, R4.reuse, R91, RZ ;  /* 0x0000005b04627224 */ /* 0x040fe200078e02ff */
[----:B------:R-:W-:Y:S01]  /*0e50*/  CS2R R72, SRZ ;  /* 0x0000000000487805 */ /* 0x000fe2000001ff00 */
[----:B------:R-:W-:Y:S01]  /*0e60*/  IMAD.MOV.U32 R110, RZ, RZ, 0x3f800000 ;  /* 0x3f800000ff6e7424 */ /* 0x000fe200078e00ff */
[----:B------:R-:W-:Y:S01]  /*0e70*/  IADD3 R7, P2, P3, R7, UR6, R90 ;  /* 0x0000000607077c10 */ /* 0x000fe2000fb5e05a */
[C---:B------:R-:W-:Y:S01]  /*0e80*/  IMAD R100, R91.reuse, 0x4, R98 ;  /* 0x000000045b647824 */ /* 0x040fe200078e0262 */
[----:B------:R-:W-:Y:S01]  /*0e90*/  SHF.R.S32.HI R6, RZ, 0x1f, R90 ;  /* 0x0000001fff067819 */ /* 0x000fe2000001145a */
[----:B-1----:R-:W-:Y:S01]  /*0ea0*/  IMAD R90, R4, R17, RZ ;  /* 0x00000011045a7224 */ /* 0x002fe200078e02ff */
[----:B------:R-:W-:Y:S01]  /*0eb0*/  USHF.R.U32.HI UR6, URZ, 0x4, UR12 ;  /* 0x000000043f067899 */ /* 0x000fe2000801160c */
[----:B------:R-:W-:Y:S01]  /*0ec0*/  IMAD R102, R91, 0x4, R100 ;  /* 0x000000045b667824 */ /* 0x000fe200078e0264 */
[----:B------:R-:W-:Y:S01]  /*0ed0*/  IADD3.X R9, R9, UR7, R6, P2, P3 ;  /* 0x0000000709097c10 */ /* 0x000fe200097e6406 */
[----:B------:R-:W-:Y:S01]  /*0ee0*/  IMAD R21, R17, 0x4, R90 ;  /* 0x0000000411157824 */ /* 0x000fe200078e025a */
[C---:B------:R-:W-:Y:S01]  /*0ef0*/  IADD3 R105, P3, R98.reuse, R7, RZ ;  /* 0x0000000762697210 */ /* 0x040fe20007f7e0ff */
[----:B------:R-:W-:Y:S01]  /*0f00*/  IMAD R104, R91, 0x4, R102 ;  /* 0x000000045b687824 */ /* 0x000fe200078e0266 */
[----:B------:R-:W-:Y:S01]  /*0f10*/  USGXT.U32 UR6, UR6, 0xe ;  /* 0x0000000e0606789a */ /* 0x000fe20008000000 */
[----:B--2---:R-:W-:Y:S01]  /*0f20*/  IADD3 R15, P4, P5, R5, UR4, R10 ;  /* 0x00000004050f7c10 */ /* 0x004fe2000fd9e00a */
[----:B------:R-:W-:Y:S01]  /*0f30*/  IMAD R20, R17, 0x4, R21 ;  /* 0x0000000411147824 */ /* 0x000fe200078e0215 */
[----:B------:R-:W-:Y:S01]  /*0f40*/  LEA.HI.X.SX32 R98, R98, R9, 0x1, P3 ;  /* 0x0000000962627211 */ /* 0x000fe200018f0eff */
[----:B------:R-:W-:Y:S01]  /*0f50*/  IMAD R4, R91, 0x4, R104 ;  /* 0x000000045b047824 */ /* 0x000fe200078e0268 */
[----:B------:R-:W-:Y:S01]  /*0f60*/  IADD3.X R8, R8, UR5, R11, P4, P5 ;  /* 0x0000000508087c10 */ /* 0x000fe2000a7ea40b */
[C---:B------:R-:W-:Y:S01]  /*0f70*/  IMAD R19, R17.reuse, 0x4, R20 ;  /* 0x0000000411137824 */ /* 0x040fe200078e0214 */
[-C--:B------:R-:W-:Y:S01]  /*0f80*/  IADD3 R107, P4, R100, R7.reuse, RZ ;  /* 0x00000007646b7210 */ /* 0x080fe20007f9e0ff */
[----:B------:R-:W-:Y:S01]  /*0f90*/  UIADD3 UR5, UR12, 0x1000, URZ ;  /* 0x000010000c057890 */ /* 0x000fe2000fffe03f */
[----:B------:R-:W-:Y:S01]  /*0fa0*/  IADD3 R109, P3, R102, R7, RZ ;  /* 0x00000007666d7210 */ /* 0x000fe20007f7e0ff */
[C---:B------:R-:W-:Y:S01]  /*0fb0*/  IMAD R14, R17.reuse, 0x4, R19 ;  /* 0x00000004110e7824 */ /* 0x040fe200078e0213 */
[----:B------:R-:W-:Y:S01]  /*0fc0*/  LEA.HI.X.SX32 R100, R100, R9, 0x1, P4 ;  /* 0x0000000964647211 */ /* 0x000fe200020f0eff */
[----:B------:R-:W-:Y:S01]  /*0fd0*/  USHF.R.U32.HI UR5, URZ, 0x4, UR5 ;  /* 0x000000043f057899 */ /* 0x000fe20008011605 */
[----:B------:R-:W-:Y:S01]  /*0fe0*/  IADD3 R111, P4, R104, R7, RZ ;  /* 0x00000007686f7210 */ /* 0x000fe20007f9e0ff */
[----:B------:R-:W-:Y:S01]  /*0ff0*/  IMAD R13, R17, 0x4, R14 ;  /* 0x00000004110d7824 */ /* 0x000fe200078e020e */
[----:B------:R-:W-:Y:S01]  /*1000*/  LEA R94, R91, R4, 0x2 ;  /* 0x000000045b5e7211 */ /* 0x000fe200078e10ff */
[----:B------:R-:W-:Y:S01]  /*1010*/  USGXT.U32 UR10, UR5, 0xe ;  /* 0x0000000e050a789a */ /* 0x000fe20008000000 */
[-C--:B------:R-:W-:Y:S01]  /*1020*/  LEA.HI.X.SX32 R102, R102, R9.reuse, 0x1, P3 ;  /* 0x0000000966667211 */ /* 0x080fe200018f0eff */
[----:B------:R-:W-:Y:S01]  /*1030*/  IMAD R12, R17, 0x4, R13 ;  /* 0x00000004110c7824 */ /* 0x000fe200078e020d */
[----:B------:R-:W-:Y:S01]  /*1040*/  LEA.HI.X.SX32 R104, R104, R9, 0x1, P4 ;  /* 0x0000000968687211 */ /* 0x000fe200020f0eff */
[----:B------:R-:W-:Y:S01]  /*1050*/  IMAD R6, R91, 0x4, R94 ;  /* 0x000000045b067824 */ /* 0x000fe200078e025e */
[----:B------:R-:W-:Y:S01]  /*1060*/  IADD3 R96, P2, R90, R15, RZ ;  /* 0x0000000f5a607210 */ /* 0x000fe20007f5e0ff */
[----:B------:R-:W-:Y:S01]  /*1070*/  IMAD R11, R17, 0x4, R12 ;  /* 0x00000004110b7824 */ /* 0x000fe200078e020c */
[-C--:B------:R-:W-:Y:S01]  /*1080*/  IADD3 R103, P3, R4, R7.reuse, RZ ;  /* 0x0000000704677210 */ /* 0x080fe20007f7e0ff */
[----:B------:R-:W-:Y:S01]  /*1090*/  IMAD R92, R91, 0x4, R6 ;  /* 0x000000045b5c7824 */ /* 0x000fe200078e0206 */
[----:B------:R-:W-:Y:S01]  /*10a0*/  IADD3 R101, P4, R94, R7, RZ ;  /* 0x000000075e657210 */ /* 0x000fe20007f9e0ff */
[----:B------:R-:W-:Y:S01]  /*10b0*/  IMAD.MOV.U32 R114, RZ, RZ, 0x3f800000 ;  /* 0x3f800000ff727424 */ /* 0x000fe200078e00ff */
[-C--:B------:R-:W-:Y:S01]  /*10c0*/  LEA.HI.X.SX32 R95, R4, R9.reuse, 0x1, P3 ;  /* 0x00000009045f7211 */ /* 0x080fe200018f0eff */
[----:B------:R-:W-:Y:S01]  /*10d0*/  IMAD.MOV.U32 R116, RZ, RZ, -0x800000 ;  /* 0xff800000ff747424 */ /* 0x000fe200078e00ff */
[----:B------:R-:W-:Y:S01]  /*10e0*/  LEA.HI.X.SX32 R94, R94, R9, 0x1, P4 ;  /* 0x000000095e5e7211 */ /* 0x000fe200020f0eff */
[----:B------:R-:W-:Y:S01]  /*10f0*/  IMAD.MOV.U32 R115, RZ, RZ, -0x800000 ;  /* 0xff800000ff737424 */ /* 0x000fe200078e00ff */
[----:B------:R-:W-:Y:S01]  /*1100*/  LEA.HI.X.SX32 R90, R90, R8, 0x1, P2 ;  /* 0x000000085a5a7211 */ /* 0x000fe200010f0eff */
[----:B------:R-:W-:Y:S01]  /*1110*/  IMAD.MOV.U32 R4, RZ, RZ, -0x800000 ;  /* 0xff800000ff047424 */ /* 0x000fe200078e00ff */
[----:B------:R-:W-:-:S02]  /*1120*/  IADD3 R88, P2, R21, R15, RZ ;  /* 0x0000000f15587210 */ /* 0x000fc40007f5e0ff */
[----:B------:R-:W-:Y:S02]  /*1130*/  CS2R R74, SRZ ;  /* 0x00000000004a7805 */ /* 0x000fe4000001ff00 */
[-C--:B------:R-:W-:Y:S02]  /*1140*/  IADD3 R23, P3, R20, R15.reuse, RZ ;  /* 0x0000000f14177210 */ /* 0x080fe40007f7e0ff */
[----:B------:R-:W-:Y:S02]  /*1150*/  CS2R R76, SRZ ;  /* 0x00000000004c7805 */ /* 0x000fe4000001ff00 */
[----:B------:R-:W-:Y:S02]  /*1160*/  IADD3 R22, P4, R19, R15, RZ ;  /* 0x0000000f13167210 */ /* 0x000fe40007f9e0ff */
[----:B------:R-:W-:Y:S02]  /*1170*/  CS2R R78, SRZ ;  /* 0x00000000004e7805 */ /* 0x000fe4000001ff00 */
[----:B------:R-:W-:-:S02]  /*1180*/  IADD3 R99, P5, R6, R7, RZ ;  /* 0x0000000706637210 */ /* 0x000fc40007fbe0ff */
[----:B------:R-:W-:Y:S02]  /*1190*/  CS2R R80, SRZ ;  /* 0x0000000000507805 */ /* 0x000fe4000001ff00 */
[-C--:B------:R-:W-:Y:S02]  /*11a0*/  LEA.HI.X.SX32 R21, R21, R8.reuse, 0x1, P2 ;  /* 0x0000000815157211 */ /* 0x080fe400010f0eff */
[----:B------:R-:W-:Y:S02]  /*11b0*/  CS2R R82, SRZ ;  /* 0x0000000000527805 */ /* 0x000fe4000001ff00 */
[-C--:B------:R-:W-:Y:S02]  /*11c0*/  LEA.HI.X.SX32 R20, R20, R8.reuse, 0x1, P3 ;  /* 0x0000000814147211 */ /* 0x080fe400018f0eff */
[----:B------:R-:W-:Y:S02]  /*11d0*/  CS2R R84, SRZ ;  /* 0x0000000000547805 */ /* 0x000fe4000001ff00 */
[----:B------:R-:W-:-:S02]  /*11e0*/  LEA.HI.X.SX32 R19, R19, R8, 0x1, P4 ;  /* 0x0000000813137211 */ /* 0x000fc400020f0eff */
[----:B------:R-:W-:Y:S02]  /*11f0*/  CS2R R86, SRZ ;  /* 0x0000000000567805 */ /* 0x000fe4000001ff00 */
[----:B------:R-:W-:Y:S01]  /*1200*/  LEA.HI.X.SX32 R93, R6, R9, 0x1, P5 ;  /* 0x00000009065d7211 */ /* 0x000fe200028f0eff */
[----:B------:R-:W-:Y:S01]  /*1210*/  IMAD.MOV.U32 R6, RZ, RZ, RZ ;  /* 0x000000ffff067224 */ /* 0x000fe200078e00ff */
[-C--:B------:R-:W-:Y:S02]  /*1220*/  IADD3 R18, P2, R14, R15.reuse, RZ ;  /* 0x0000000f0e127210 */ /* 0x080fe40007f5e0ff */
[----:B------:R-:W-:Y:S02]  /*1230*/  CS2R R56, SRZ ;  /* 0x0000000000387805 */ /* 0x000fe4000001ff00 */
[----:B------:R-:W-:Y:S02]  /*1240*/  IADD3 R17, P3, R13, R15, RZ ;  /* 0x0000000f0d117210 */ /* 0x000fe40007f7e0ff */
[----:B------:R-:W-:-:S02]  /*1250*/  CS2R R58, SRZ ;  /* 0x00000000003a7805 */ /* 0x000fc4000001ff00 */
[----:B------:R-:W-:Y:S02]  /*1260*/  IADD3 R16, P4, R12, R15, RZ ;  /* 0x0000000f0c107210 */ /* 0x000fe40007f9e0ff */
[----:B------:R-:W-:Y:S02]  /*1270*/  CS2R R60, SRZ ;  /* 0x00000000003c7805 */ /* 0x000fe4000001ff00 */
[----:B------:R-:W-:Y:S02]  /*1280*/  IADD3 R97, P6, R92, R7, RZ ;  /* 0x000000075c617210 */ /* 0x000fe40007fde0ff */
[----:B------:R-:W-:Y:S02]  /*1290*/  CS2R R62, SRZ ;  /* 0x00000000003e7805 */ /* 0x000fe4000001ff00 */
[----:B------:R-:W-:Y:S02]  /*12a0*/  IADD3 R15, P5, R11, R15, RZ ;  /* 0x0000000f0b0f7210 */ /* 0x000fe40007fbe0ff */
[----:B------:R-:W-:-:S02]  /*12b0*/  CS2R R64, SRZ ;  /* 0x0000000000407805 */ /* 0x000fc4000001ff00 */
[----:B------:R-:W-:Y:S01]  /*12c0*/  LEA.HI.X.SX32 R92, R92, R9, 0x1, P6 ;  /* 0x000000095c5c7211 */ /* 0x000fe200030f0eff */
[----:B------:R-:W-:Y:S01]  /*12d0*/  IMAD.MOV.U32 R9, RZ, RZ, 0x5410 ;  /* 0x00005410ff097424 */ /* 0x000fe200078e00ff */
[-C--:B------:R-:W-:Y:S02]  /*12e0*/  LEA.HI.X.SX32 R14, R14, R8.reuse, 0x1, P2 ;  /* 0x000000080e0e7211 */ /* 0x080fe400010f0eff */
[----:B------:R-:W-:Y:S02]  /*12f0*/  CS2R R66, SRZ ;  /* 0x0000000000427805 */ /* 0x000fe4000001ff00 */
[-C--:B------:R-:W-:Y:S02]  /*1300*/  LEA.HI.X.SX32 R13, R13, R8.reuse, 0x1, P3 ;  /* 0x000000080d0d7211 */ /* 0x080fe400018f0eff */
[----:B------:R-:W-:Y:S02]  /*1310*/  CS2R R68, SRZ ;  /* 0x0000000000447805 */ /* 0x000fe4000001ff00 */
[----:B------:R-:W-:-:S02]  /*1320*/  LEA.HI.X.SX32 R12, R12, R8, 0x1, P4 ;  /* 0x000000080c0c7211 */ /* 0x000fc400020f0eff */
[----:B------:R-:W-:Y:S02]  /*1330*/  CS2R R70, SRZ ;  /* 0x0000000000467805 */ /* 0x000fe4000001ff00 */
[----:B------:R-:W-:Y:S01]  /*1340*/  LEA.HI.X.SX32 R11, R11, R8, 0x1, P5 ;  /* 0x000000080b0b7211 */ /* 0x000fe200028f0eff */
[----:B------:R-:W-:Y:S01]  /*1350*/  IMAD.MOV.U32 R8, RZ, RZ, 0x7632 ;  /* 0x00007632ff087424 */ /* 0x000fe200078e00ff */
[----:B------:R-:W-:Y:S01]  /*1360*/  LOP3.LUT R10, R0, 0x10, RZ, 0x3c, !PT ;  /* 0x00000010000a7812 */ /* 0x000fe200078e3cff */
[----:B------:R-:W-:Y:S01]  /*1370*/  UMOV UR8, 0xffffff80 ;  /* 0xffffff8000087882 */ /* 0x000fe20000000000 */
[----:B------:R-:W-:Y:S01]  /*1380*/  MOV R5, 0xff800000 ;  /* 0xff80000000057802 */ /* 0x000fe20000000f00 */
[----:B------:R-:W-:Y:S01]  /*1390*/  UMOV UR9, 0x3fffffef ;  /* 0x3fffffef00097882 */ /* 0x000fe20000000000 */
[----:B------:R-:W-:Y:S01]  /*13a0*/  SEL R9, R9, 0x1054, !P1 ;  /* 0x0000105409097807 */ /* 0x000fe20004800000 */
[----:B------:R-:W-:Y:S01]  /*13b0*/  UMOV UR7, URZ ;  /* 0x0000003f00077c82 */ /* 0x000fe20008000000 */
[----:B------:R-:W-:Y:S01]  /*13c0*/  SEL R8, R8, 0x3276, !P1 ;  /* 0x0000327608087807 */ /* 0x000fe20004800000 */
[----:B------:R-:W-:Y:S01]  /*13d0*/  UMOV UR4, URZ ;  /* 0x0000003f00047c82 */ /* 0x000fe20008000000 */
[----:B------:R-:W-:Y:S01]  /*13e0*/  LOP3.LUT R7, R89, 0x1, RZ, 0x3c, !PT ;  /* 0x0000000159077812 */ /* 0x000fe200078e3cff */
[----:B------:R-:W-:Y:S01]  /*13f0*/  UIADD3.64 UR8, UR6, -UR8, URZ ;  /* 0x8000000806087297 */ /* 0x000fe2000fffe03f */
[----:B------:R-:W-:Y:S01]  /*1400*/  UMOV UR5, URZ ;  /* 0x0000003f00057c82 */ /* 0x000fe20008000000 */
[----:B------:R-:W-:Y:S01]  /*1410*/  ULDC UR14, c[0x0][0x238] ;  /* 0x00008e00000e7ab9 */ /* 0x000fe20000000800 */
[----:B------:R-:W-:Y:S01]  /*1420*/  UMOV UR22, UR10 ;  /* 0x0000000a00167c82 */ /* 0x000fe20008000000 */
[----:B------:R-:W-:-:S08]  /*1430*/  UMOV UR23, 0xc0000010 ;  /* 0xc000001000177882 */ /* 0x000fd00000000000 */
.L_x_1:
[----:B------:R-:W-:Y:S02]  /*1440*/  SHF.R.S32.HI R43, RZ, 0x1f, R6 ;  /* 0x0000001fff2b7819 */ /* 0x000fe40000011406 */
[C---:B------:R-:W-:Y:S02]  /*1450*/  IADD3 R24, P1, R6.reuse, R105, RZ ;  /* 0x0000006906187210 */ /* 0x040fe40007f3e0ff */
[----:B------:R-:W-:-:S03]  /*1460*/  IADD3 R36, P2, R6, R109, RZ ;  /* 0x0000006d06247210 */ /* 0x000fc60007f5e0ff */
[C---:B------:R-:W-:Y:S01]  /*1470*/  IMAD.X R25, R43.reuse, 0x1, R98, P1 ;  /* 0x000000012b197824 */ /* 0x040fe200008e0662 */
[C---:B------:R-:W-:Y:S02]  /*1480*/  IADD3 R34, P1, R6.reuse, R103, RZ ;  /* 0x0000006706227210 */ /* 0x040fe40007f3e0ff */
[C---:B------:R-:W-:Y:S02]  /*1490*/  IADD3.X R37, R43.reuse, R102, RZ, P2, !PT ;  /* 0x000000662b257210 */ /* 0x040fe400017fe4ff */
[C---:B------:R-:W-:Y:S01]  /*14a0*/  IADD3 R32, P2, R6.reuse, R99, RZ ;  /* 0x0000006306207210 */ /* 0x040fe20007f5e0ff */
[C---:B------:R-:W-:Y:S01]  /*14b0*/  IMAD.X R35, R43.reuse, 0x1, R95, P1 ;  /* 0x000000012b237824 */ /* 0x040fe200008e065f */
[C---:B------:R-:W-:Y:S01]  /*14c0*/  IADD3 R30, P1, R6.reuse, R107, RZ ;  /* 0x0000006b061e7210 */ /* 0x040fe20007f3e0ff */
[----:B------:R0:W2:Y:S02]  /*14d0*/  LDG.E.U8 R39, desc[UR16][R24.64] ;  /* 0x0000001018277981 */ /* 0x0000a4000c1e1100 */
[C---:B------:R-:W-:Y:S01]  /*14e0*/  IMAD.X R33, R43.reuse, 0x1, R93, P2 ;  /* 0x000000012b217824 */ /* 0x040fe200010e065d */
[C---:B------:R-:W-:Y:S01]  /*14f0*/  IADD3 R28, P2, R6.reuse, R111, RZ ;  /* 0x0000006f061c7210 */ /* 0x040fe20007f5e0ff */
[C---:B------:R-:W-:Y:S01]  /*1500*/  IMAD.X R31, R43.reuse, 0x1, R100, P1 ;  /* 0x000000012b1f7824 */ /* 0x040fe200008e0664 */
[C---:B------:R-:W-:Y:S01]  /*1510*/  IADD3 R26, P1, R6.reuse, R101, RZ ;  /* 0x00000065061a7210 */ /* 0x040fe20007f3e0ff */
[----:B------:R-:W3:Y:S01]  /*1520*/  LDG.E.U8 R37, desc[UR16][R36.64] ;  /* 0x0000001024257981 */ /* 0x000ee2000c1e1100 */
[----:B0-----:R-:W-:Y:S01]  /*1530*/  IADD3 R24, P3, R6, R97, RZ ;  /* 0x0000006106187210 */ /* 0x001fe20007f7e0ff */
[----:B------:R-:W-:-:S02]  /*1540*/  IMAD.X R29, R43, 0x1, R104, P2 ;  /* 0x000000012b1d7824 */ /* 0x000fc400010e0668 */
[----:B------:R-:W4:Y:S01]  /*1550*/  LDG.E.U8 R35, desc[UR16][R34.64] ;  /* 0x0000001022237981 */ /* 0x000f22000c1e1100 */
[C---:B------:R-:W-:Y:S02]  /*1560*/  IMAD.X R27, R43.reuse, 0x1, R94, P1 ;  /* 0x000000012b1b7824 */ /* 0x040fe400008e065e */
[----:B------:R-:W-:Y:S01]  /*1570*/  IMAD.X R25, R43, 0x1, R92, P3 ;  /* 0x000000012b197824 */ /* 0x000fe200018e065c */
[----:B------:R-:W5:Y:S04]  /*1580*/  LDG.E.U8 R47, desc[UR16][R32.64] ;  /* 0x00000010202f7981 */ /* 0x000f68000c1e1100 */
[----:B------:R-:W5:Y:S04]  /*1590*/  LDG.E.U8 R41, desc[UR16][R30.64] ;  /* 0x000000101e297981 */ /* 0x000f68000c1e1100 */
[----:B------:R0:W5:Y:S04]  /*15a0*/  LDG.E.U8 R43, desc[UR16][R28.64] ;  /* 0x000000101c2b7981 */ /* 0x000168000c1e1100 */
[----:B------:R1:W5:Y:S04]  /*15b0*/  LDG.E.U8 R45, desc[UR16][R26.64] ;  /* 0x000000101a2d7981 */ /* 0x000368000c1e1100 */
[----:B------:R1:W5:Y:S01]  /*15c0*/  LDG.E.U8 R49, desc[UR16][R24.64] ;  /* 0x0000001018317981 */ /* 0x000362000c1e1100 */
[----:B------:R-:W-:-:S02]  /*15d0*/  USHF.R.S32.HI UR10, URZ, 0x1f, UR4 ;  /* 0x0000001f3f0a7899 */ /* 0x000fc40008011404 */
[----:B0-----:R-:W-:Y:S01]  /*15e0*/  IADD3 R28, P3, R18, UR4, RZ ;  /* 0x00000004121c7c10 */ /* 0x001fe2000ff7e0ff */
[----:B------:R-:W-:Y:S01]  /*15f0*/  BAR.SYNC.DEFER_BLOCKING 0x0 ;  /* 0x0000000000007b1d */ /* 0x000fe20000010000 */
[----:B------:R-:W-:Y:S02]  /*1600*/  IADD3 R32, P1, R96, UR4, RZ ;  /* 0x0000000460207c10 */ /* 0x000fe4000ff3e0ff */
[----:B------:R-:W-:Y:S02]  /*1610*/  IADD3.X R29, R14, UR10, RZ, P3, !PT ;  /* 0x0000000a0e1d7c10 */ /* 0x000fe40009ffe4ff */
[----:B------:R-:W-:Y:S02]  /*1620*/  IADD3.X R33, R90, UR10, RZ, P1, !PT ;  /* 0x0000000a5a217c10 */ /* 0x000fe40008ffe4ff */
[----:B------:R-:W-:Y:S02]  /*1630*/  IADD3 R30, P2, R23, UR4, RZ ;  /* 0x00000004171e7c10 */ /* 0x000fe4000ff5e0ff */
[----:B-1----:R-:W-:-:S02]  /*1640*/  IADD3 R26, P1, R88, UR4, RZ ;  /* 0x00000004581a7c10 */ /* 0x002fc4000ff3e0ff */
[----:B------:R-:W-:Y:S02]  /*1650*/  IADD3.X R31, R20, UR10, RZ, P2, !PT ;  /* 0x0000000a141f7c10 */ /* 0x000fe400097fe4ff */
[----:B------:R-:W-:Y:S02]  /*1660*/  IADD3 R24, P2, R22, UR4, RZ ;  /* 0x0000000416187c10 */ /* 0x000fe4000ff5e0ff */
[----:B------:R-:W-:Y:S02]  /*1670*/  IADD3.X R27, R21, UR10, RZ, P1, !PT ;  /* 0x0000000a151b7c10 */ /* 0x000fe40008ffe4ff */
[----:B------:R-:W-:Y:S02]  /*1680*/  IADD3.X R25, R19, UR10, RZ, P2, !PT ;  /* 0x0000000a13197c10 */ /* 0x000fe400097fe4ff */
[----:B------:R-:W-:Y:S02]  /*1690*/  IADD3 R120, P1, R17, UR4, RZ ;  /* 0x0000000411787c10 */ /* 0x000fe4000ff3e0ff */
[----:B------:R-:W-:-:S02]  /*16a0*/  IADD3 R118, P3, R16, UR4, RZ ;  /* 0x0000000410767c10 */ /* 0x000fc4000ff7e0ff */
[----:B------:R-:W-:Y:S01]  /*16b0*/  IADD3 R112, P2, R15, UR4, RZ ;  /* 0x000000040f707c10 */ /* 0x000fe2000ff5e0ff */
[----:B------:R-:W-:Y:S01]  /*16c0*/  UMOV UR20, UR6 ;  /* 0x0000000600147c82 */ /* 0x000fe20008000000 */
[----:B------:R-:W-:Y:S01]  /*16d0*/  IADD3.X R121, R13, UR10, RZ, P1, !PT ;  /* 0x0000000a0d797c10 */ /* 0x000fe20008ffe4ff */
[----:B------:R-:W-:Y:S01]  /*16e0*/  UMOV UR21, 0xc0000010 ;  /* 0xc000001000157882 */ /* 0x000fe20000000000 */
[----:B------:R-:W-:Y:S01]  /*16f0*/  IADD3.X R119, R12, UR10, RZ, P3, !PT ;  /* 0x0000000a0c777c10 */ /* 0x000fe20009ffe4ff */
[----:B------:R-:W-:Y:S01]  /*1700*/  UMOV UR11, UR23 ;  /* 0x00000017000b7c82 */ /* 0x000fe20008000000 */
[----:B------:R-:W-:Y:S01]  /*1710*/  IADD3.X R113, R11, UR10, RZ, P2, !PT ;  /* 0x0000000a0b717c10 */ /* 0x000fe200097fe4ff */
[----:B------:R-:W-:Y:S01]  /*1720*/  UMOV UR10, UR22 ;  /* 0x00000016000a7c82 */ /* 0x000fe20008000000 */
[----:B--2---:R-:W-:Y:S04]  /*1730*/  STS.U8 [R0+UR12+0x1000], R39 ;  /* 0x0010002700007988 */ /* 0x004fe8000800000c */
[----:B---3--:R-:W-:Y:S04]  /*1740*/  STS.U8 [R0+UR12+0x1100], R37 ;  /* 0x0011002500007988 */ /* 0x008fe8000800000c */
[----:B----4-:R-:W-:Y:S04]  /*1750*/  STS.U8 [R0+UR12+0x1200], R35 ;  /* 0x0012002300007988 */ /* 0x010fe8000800000c */
[----:B-----5:R-:W-:Y:S04]  /*1760*/  STS.U8 [R0+UR12+0x1300], R47 ;  /* 0x0013002f00007988 */ /* 0x020fe8000800000c */
[----:B------:R-:W-:Y:S04]  /*1770*/  STS.U8 [R10+UR12+0x1080], R41 ;  /* 0x001080290a007988 */ /* 0x000fe8000800000c */
[----:B------:R-:W-:Y:S04]  /*1780*/  STS.U8 [R10+UR12+0x1180], R43 ;  /* 0x0011802b0a007988 */ /* 0x000fe8000800000c */
[----:B------:R-:W-:Y:S04]  /*1790*/  STS.U8 [R10+UR12+0x1280], R45 ;  /* 0x0012802d0a007988 */ /* 0x000fe8000800000c */
[----:B------:R0:W-:Y:S01]  /*17a0*/  STS.U8 [R10+UR12+0x1380], R49 ;  /* 0x001380310a007988 */ /* 0x0001e2000800000c */
[----:B------:R1:W-:Y:S06]  /*17b0*/  MEMBAR.ALL.CTA ;  /* 0x0000000000007992 */ /* 0x0003ec0000008000 */
[----:B-1----:R-:W1:Y:S02]  /*17c0*/  FENCE.VIEW.ASYNC.S ;  /* 0x00000000000073c6 */ /* 0x002e640000000000 */
[----:B-1----:R-:W-:Y:S06]  /*17d0*/  BAR.SYNC.DEFER_BLOCKING 0x0 ;  /* 0x0000000000007b1d */ /* 0x002fec0000010000 */
[----:B------:R-:W2:Y:S04]  /*17e0*/  LDG.E.U8 R117, desc[UR16][R28.64] ;  /* 0x000000101c757981 */ /* 0x000ea8000c1e1100 */
[----:B------:R-:W3:Y:S04]  /*17f0*/  LDG.E.U8 R123, desc[UR16][R32.64] ;  /* 0x00000010207b7981 */ /* 0x000ee8000c1e1100 */
[----:B------:R-:W4:Y:S04]  /*1800*/  LDG.E.U8 R125, desc[UR16][R30.64] ;  /* 0x000000101e7d7981 */ /* 0x000f28000c1e1100 */
[----:B------:R-:W5:Y:S04]  /*1810*/  LDG.E.U8 R122, desc[UR16][R26.64] ;  /* 0x000000101a7a7981 */ /* 0x000f68000c1e1100 */
[----:B------:R0:W5:Y:S04]  /*1820*/  LDG.E.U8 R124, desc[UR16][R24.64] ;  /* 0x00000010187c7981 */ /* 0x000168000c1e1100 */
[----:B------:R-:W5:Y:S04]  /*1830*/  LDG.E.U8 R119, desc[UR16][R118.64] ;  /* 0x0000001076777981 */ /* 0x000f68000c1e1100 */
[----:B------:R1:W5:Y:S01]  /*1840*/  LDG.E.U8 R112, desc[UR16][R112.64] ;  /* 0x0000001070707981 */ /* 0x000362000c1e1100 */
[----:B0-----:R-:W-:-:S03]  /*1850*/  WARPGROUP.ARRIVE ;  /* 0x00000000000079c5 */ /* 0x001fc60000000000 */
[----:B------:R0:W5:Y:S03]  /*1860*/  LDG.E.U8 R121, desc[UR16][R120.64] ;  /* 0x0000001078797981 */ /* 0x000166000c1e1100 */
[----:B------:R-:W-:Y:S04]  /*1870*/  QGMMA.64x32x32.F32.E4M3.E4M3 R40, gdesc[UR20], RZ, !UPT ;  /* 0x00600000142879f3 */ /* 0x000fe8000c7008ff */
[----:B------:R-:W-:Y:S03]  /*1880*/  QGMMA.64x32x32.F32.E4M3.E4M3 R24, gdesc[UR8], RZ, !UPT, gsb0 ;  /* 0x00600000081879f3 */ /* 0x000fe6000c0008ff */
[----:B------:R-:W-:-:S02]  /*1890*/  WARPGROUP.DEPBAR.LE gsb0, 0x0 ;  /* 0x00008000000079c5 */ /* 0x000fc40000010000 */
[----:B-1----:R-:W-:Y:S01]  /*18a0*/  FMUL R113, R42, UR14 ;  /* 0x0000000e2a717c20 */ /* 0x002fe20008400000 */
[----:B------:R-:W-:Y:S01]  /*18b0*/  FMUL R118, R43, UR14 ;  /* 0x0000000e2b767c20 */ /* 0x000fe20008400000 */
[----:B------:R-:W-:Y:S04]  /*18c0*/  BAR.SYNC.DEFER_BLOCKING 0x0 ;  /* 0x0000000000007b1d */ /* 0x000fe80000010000 */
[----:B------:R-:W-:Y:S01]  /*18d0*/  FMNMX R118, R113, R118, !PT ;  /* 0x0000007671767209 */ /* 0x000fe20007800000 */
[----:B------:R-:W-:-:S05]  /*18e0*/  FMUL R113, R46, UR14 ;  /* 0x0000000e2e717c20 */ /* 0x000fca0008400000 */
        /* <DEDUP_REMOVED lines=10> */
[----:B------:R-:W-:-:S05]  /*1990*/  FMNMX R118, R113, R118, !PT ;  /* 0x0000007671767209 */ /* 0x000fca0007800000 */
[----:B------:R-:W1:Y:S04]  /*19a0*/  SHFL.BFLY PT, R113, R118, 0x2, 0x1f ;  /* 0x0c401f0076717f89 */ /* 0x000e6800000e0000 */
[----:B--2---:R1:W-:Y:S02]  /*19b0*/  STS.U8 [R0+UR12+0x1200], R117 ;  /* 0x0012007500007988 */ /* 0x0043e4000800000c */
[----:B-1----:R-:W-:-:S05]  /*19c0*/  FMNMX R117, R118, R113, !PT ;  /* 0x0000007176757209 */ /* 0x002fca0007800000 */
[----:B0-----:R-:W0:Y:S04]  /*19d0*/  SHFL.BFLY PT, R120, R117, 0x1, 0x1f ;  /* 0x0c201f0075787f89 */ /* 0x001e2800000e0000 */
[----:B---3--:R1:W-:Y:S01]  /*19e0*/  STS.U8 [R0+UR12+0x1000], R123 ;  /* 0x0010007b00007988 */ /* 0x0083e2000800000c */
[----:B0-----:R-:W-:-:S04]  /*19f0*/  FMNMX R113, R117, R120, !PT ;  /* 0x0000007875717209 */ /* 0x001fc80007800000 */
[----:B------:R-:W-:-:S05]  /*1a00*/  FMNMX R113, R113, R116, !PT ;  /* 0x0000007471717209 */ /* 0x000fca0007800000 */
[--C-:B------:R-:W-:Y:S01]  /*1a10*/  FFMA R42, R42, UR14, -R113.reuse ;  /* 0x0000000e2a2a7c23 */ /* 0x100fe20008000871 */
[--C-:B------:R-:W-:Y:S01]  /*1a20*/  FFMA R43, R43, UR14, -R113.reuse ;  /* 0x0000000e2b2b7c23 */ /* 0x100fe20008000871 */
[--C-:B------:R-:W-:Y:S02]  /*1a30*/  FFMA R46, R46, UR14, -R113.reuse ;  /* 0x0000000e2e2e7c23 */ /* 0x100fe40008000871 */
[----:B------:R-:W-:Y:S01]  /*1a40*/  FMUL R42, R42, 1.4426950216293334961 ;  /* 0x3fb8aa3b2a2a7820 */ /* 0x000fe20000400000 */
[----:B------:R-:W-:Y:S01]  /*1a50*/  FMUL R120, R43, 1.4426950216293334961 ;  /* 0x3fb8aa3b2b787820 */ /* 0x000fe20000400000 */
[----:B------:R-:W-:Y:S01]  /*1a60*/  FMUL R118, R46, 1.4426950216293334961 ;  /* 0x3fb8aa3b2e767820 */ /* 0x000fe20000400000 */
[----:B------:R-:W-:Y:S02]  /*1a70*/  FFMA R47, R47, UR14, -R113 ;  /* 0x0000000e2f2f7c23 */ /* 0x000fe40008000871 */
[----:B------:R-:W-:Y:S02]  /*1a80*/  MUFU.EX2 R43, R120 ;  /* 0x00000078002b7308 */ /* 0x000fe40000000800 */
[----:B-1----:R-:W-:-:S06]  /*1a90*/  FMUL R123, R47, 1.4426950216293334961 ;  /* 0x3fb8aa3b2f7b7820 */ /* 0x002fcc0000400000 */
[----:B------:R-:W0:Y:S08]  /*1aa0*/  MUFU.EX2 R42, R42 ;  /* 0x0000002a002a7308 */ /* 0x000e300000000800 */
[----:B------:R-:W1:Y:S08]  /*1ab0*/  MUFU.EX2 R118, R118 ;  /* 0x0000007600767308 */ /* 0x000e700000000800 */
[----:B------:R-:W2:Y:S01]  /*1ac0*/  MUFU.EX2 R123, R123 ;  /* 0x0000007b007b7308 */ /* 0x000ea20000000800 */
[----:B0-----:R-:W-:Y:S01]  /*1ad0*/  FADD R117, R42, R43 ;  /* 0x0000002b2a757221 */ /* 0x001fe20000000000 */
[----:B------:R-:W-:-:S03]  /*1ae0*/  F2FP.SATFINITE.E4M3.F32.PACK_AB_MERGE_C R47, R43, R42, RZ ;  /* 0x0000002a2b2f723e */ /* 0x000fc600048070ff */
[----:B-1----:R-:W-:Y:S01]  /*1af0*/  FADD R42, R118, R117 ;  /* 0x00000075762a7221 */ /* 0x002fe20000000000 */
[----:B------:R-:W-:-:S03]  /*1b00*/  FMUL R117, R41, UR14 ;  /* 0x0000000e29757c20 */ /* 0x000fc60008400000 */
[----:B--2---:R-:W-:Y:S01]  /*1b10*/  FADD R43, R123, R42 ;  /* 0x0000002a7b2b7221 */ /* 0x004fe20000000000 */
        /* <DEDUP_REMOVED lines=14> */
[----:B------:R-:W0:Y:S01]  /*1c00*/  SHFL.BFLY PT, R42, R117, 0x2, 0x1f ;  /* 0x0c401f00752a7f89 */ /* 0x000e2200000e0000 */
[----:B------:R-:W-:Y:S02]  /*1c10*/  F2FP.SATFINITE.E4M3.F32.PACK_AB_MERGE_C R46, R123, R118, RZ ;  /* 0x000000767b2e723e */ /* 0x000fe400048070ff */
[----:B0-----:R-:W-:-:S05]  /*1c20*/  FMNMX R118, R117, R42, !PT ;  /* 0x0000002a75767209 */ /* 0x001fca0007800000 */
[----:B------:R-:W0:Y:S02]  /*1c30*/  SHFL.BFLY PT, R123, R118, 0x1, 0x1f ;  /* 0x0c201f00767b7f89 */ /* 0x000e2400000e0000 */
[----:B0-----:R-:W-:-:S04]  /*1c40*/  FMNMX R42, R118, R123, !PT ;  /* 0x0000007b762a7209 */ /* 0x001fc80007800000 */
[----:B------:R-:W-:-:S05]  /*1c50*/  FMNMX R42, R42, R5, !PT ;  /* 0x000000052a2a7209 */ /* 0x000fca0007800000 */
[----:B------:R-:W-:Y:S01]  /*1c60*/  FFMA R41, R41, UR14, -R42 ;  /* 0x0000000e29297c23 */ /* 0x000fe2000800082a */
[----:B------:R-:W-:-:S03]  /*1c70*/  FMUL R118, R27, UR14 ;  /* 0x0000000e1b767c20 */ /* 0x000fc60008400000 */
[----:B------:R-:W-:Y:S01]  /*1c80*/  FMUL R123, R41, 1.4426950216293334961 ;  /* 0x3fb8aa3b297b7820 */ /* 0x000fe20000400000 */
[----:B------:R-:W-:-:S05]  /*1c90*/  FMUL R41, R26, UR14 ;  /* 0x0000000e1a297c20 */ /* 0x000fca0008400000 */
[----:B------:R-:W-:Y:S01]  /*1ca0*/  FMNMX R118, R41, R118, !PT ;  /* 0x0000007629767209 */ /* 0x000fe20007800000 */
[----:B------:R-:W-:Y:S01]  /*1cb0*/  FMUL R41, R30, UR14 ;  /* 0x0000000e1e297c20 */ /* 0x000fe20008400000 */
[----:B------:R-:W-:-:S04]  /*1cc0*/  FFMA R40, R40, UR14, -R42 ;  /* 0x0000000e28287c23 */ /* 0x000fc8000800082a */
[----:B------:R-:W-:Y:S01]  /*1cd0*/  FMNMX R118, R41, R118, !PT ;  /* 0x0000007629767209 */ /* 0x000fe20007800000 */
[----:B------:R-:W-:Y:S01]  /*1ce0*/  FMUL R41, R31, UR14 ;  /* 0x0000000e1f297c20 */ /* 0x000fe20008400000 */
[----:B------:R-:W-:-:S04]  /*1cf0*/  FMUL R120, R40, 1.4426950216293334961 ;  /* 0x3fb8aa3b28787820 */ /* 0x000fc80000400000 */
[----:B------:R-:W-:Y:S01]  /*1d00*/  FMNMX R118, R41, R118, !PT ;  /* 0x0000007629767209 */ /* 0x000fe20007800000 */
[----:B------:R-:W-:Y:S01]  /*1d10*/  FMUL R41, R34, UR14 ;  /* 0x0000000e22297c20 */ /* 0x000fe20008400000 */
[----:B------:R-:W-:Y:S04]  /*1d20*/  MUFU.EX2 R120, R120 ;  /* 0x0000007800787308 */ /* 0x000fe80000000800 */
[----:B------:R-:W-:Y:S01]  /*1d30*/  FMNMX R118, R41, R118, !PT ;  /* 0x0000007629767209 */ /* 0x000fe20007800000 */
[----:B------:R-:W-:-:S03]  /*1d40*/  FMUL R41, R35, UR14 ;  /* 0x0000000e23297c20 */ /* 0x000fc60008400000 */
[----:B------:R-:W0:Y:S02]  /*1d50*/  MUFU.EX2 R123, R123 ;  /* 0x0000007b007b7308 */ /* 0x000e240000000800 */
[----:B------:R-:W-:Y:S01]  /*1d60*/  FMNMX R118, R41, R118, !PT ;  /* 0x0000007629767209 */ /* 0x000fe20007800000 */
[----:B------:R-:W-:-:S05]  /*1d70*/  FMUL R41, R38, UR14 ;  /* 0x0000000e26297c20 */ /* 0x000fca0008400000 */
[----:B------:R-:W-:Y:S01]  /*1d80*/  FMNMX R118, R41, R118, !PT ;  /* 0x0000007629767209 */ /* 0x000fe20007800000 */
[----:B------:R-:W-:Y:S01]  /*1d90*/  FMUL R41, R39, UR14 ;  /* 0x0000000e27297c20 */ /* 0x000fe20008400000 */
[----:B0-----:R-:W-:-:S04]  /*1da0*/  F2FP.SATFINITE.E4M3.F32.PACK_AB_MERGE_C R40, R123, R120, R47 ;  /* 0x000000787b28723e */ /* 0x001fc8000480702f */
[----:B------:R-:W-:-:S05]  /*1db0*/  FMNMX R47, R41, R118, !PT ;  /* 0x00000076292f7209 */ /* 0x000fca0007800000 */
[----:B------:R-:W0:Y:S01]  /*1dc0*/  SHFL.BFLY PT, R118, R47, 0x2, 0x1f ;  /* 0x0c401f002f767f89 */ /* 0x000e2200000e0000 */
[----:B------:R-:W-:Y:S01]  /*1dd0*/  FADD R117, R120, R123 ;  /* 0x0000007b78757221 */ /* 0x000fe20000000000 */
[----:B0-----:R-:W-:-:S05]  /*1de0*/  FMNMX R120, R47, R118, !PT ;  /* 0x000000762f787209 */ /* 0x001fca0007800000 */
[----:B------:R-:W0:Y:S01]  /*1df0*/  SHFL.BFLY PT, R41, R120, 0x1, 0x1f ;  /* 0x0c201f0078297f89 */ /* 0x000e2200000e0000 */
[--C-:B------:R-:W-:Y:S01]  /*1e00*/  FFMA R45, R45, UR14, -R42.reuse ;  /* 0x0000000e2d2d7c23 */ /* 0x100fe2000800082a */
[----:B------:R-:W-:Y:S02]  /*1e10*/  FFMA R44, R44, UR14, -R42 ;  /* 0x0000000e2c2c7c23 */ /* 0x000fe4000800082a */
[----:B----4-:R1:W-:Y:S01]  /*1e20*/  STS.U8 [R0+UR12+0x1100], R125 ;  /* 0x0011007d00007988 */ /* 0x0103e2000800000c */
[----:B------:R-:W-:Y:S01]  /*1e30*/  FMUL R47, R45, 1.4426950216293334961 ;  /* 0x3fb8aa3b2d2f7820 */ /* 0x000fe20000400000 */
[----:B0-----:R-:W-:-:S04]  /*1e40*/  FMNMX R41, R120, R41, !PT ;  /* 0x0000002978297209 */ /* 0x001fc80007800000 */
[----:B------:R-:W-:-:S05]  /*1e50*/  FMNMX R41, R41, R4, !PT ;  /* 0x0000000429297209 */ /* 0x000fca0007800000 */
[----:B------:R-:W-:-:S04]  /*1e60*/  FFMA R26, R26, UR14, -R41 ;  /* 0x0000000e1a1a7c23 */ /* 0x000fc80008000829 */
[----:B------:R-:W-:Y:S01]  /*1e70*/  FMUL R123, R26, 1.4426950216293334961 ;  /* 0x3fb8aa3b1a7b7820 */ /* 0x000fe20000400000 */
[----:B------:R-:W-:Y:S01]  /*1e80*/  FFMA R26, R27, UR14, -R41 ;  /* 0x0000000e1b1a7c23 */ /* 0x000fe20008000829 */
[----:B------:R-:W-:-:S03]  /*1e90*/  FMUL R44, R44, 1.4426950216293334961 ;  /* 0x3fb8aa3b2c2c7820 */ /* 0x000fc60000400000 */
[----:B-1----:R-:W-:Y:S01]  /*1ea0*/  FMUL R125, R26, 1.4426950216293334961 ;  /* 0x3fb8aa3b1a7d7820 */ /* 0x002fe20000400000 */
[----:B------:R-:W-:Y:S08]  /*1eb0*/  MUFU.EX2 R27, R123 ;  /* 0x0000007b001b7308 */ /* 0x000ff00000000800 */
[----:B------:R-:W0:Y:S08]  /*1ec0*/  MUFU.EX2 R120, R125 ;  /* 0x0000007d00787308 */ /* 0x000e300000000800 */
[----:B------:R-:W1:Y:S08]  /*1ed0*/  MUFU.EX2 R118, R44 ;  /* 0x0000002c00767308 */ /* 0x000e700000000800 */
[----:B------:R-:W2:Y:S01]  /*1ee0*/  MUFU.EX2 R47, R47 ;  /* 0x0000002f002f7308 */ /* 0x000ea20000000800 */
[----:B0-----:R-:W-:Y:S01]  /*1ef0*/  FADD R26, R27, R120 ;  /* 0x000000781b1a7221 */ /* 0x001fe20000000000 */
[----:B------:R-:W-:Y:S01]  /*1f00*/  F2FP.SATFINITE.E4M3.F32.PACK_AB_MERGE_C R45, R120, R27, RZ ;  /* 0x0000001b782d723e */ /* 0x000fe200048070ff */
[----:B-1----:R-:W-:Y:S01]  /*1f10*/  FADD R44, R118, R117 ;  /* 0x00000075762c7221 */ /* 0x002fe20000000000 */
[----:B------:R-:W-:Y:S01]  /*1f20*/  FMUL R117, R25, UR14 ;  /* 0x0000000e19757c20 */ /* 0x000fe20008400000 */
[----:B--2---:R-:W-:Y:S01]  /*1f30*/  F2FP.SATFINITE.E4M3.F32.PACK_AB_MERGE_C R27, R47, R118, R46 ;  /* 0x000000762f1b723e */ /* 0x004fe2000480702e */
        /* <DEDUP_REMOVED lines=10> */
[----:B------:R-:W-:Y:S01]  /*1fe0*/  FMUL R46, R36, UR14 ;  /* 0x0000000e242e7c20 */ /* 0x000fe20008400000 */
[----:B------:R-:W-:-:S04]  /*1ff0*/  FMUL R118, R37, UR14 ;  /* 0x0000000e25767c20 */ /* 0x000fc80008400000 */
[----:B------:R-:W-:-:S04]  /*2000*/  FMNMX R117, R46, R117, !PT ;  /* 0x000000752e757209 */ /* 0x000fc80007800000 */
[----:B------:R-:W-:-:S05]  /*2010*/  FMNMX R118, R118, R117, !PT ;  /* 0x0000007576767209 */ /* 0x000fca0007800000 */
[----:B------:R-:W0:Y:S01]  /*2020*/  SHFL.BFLY PT, R117, R118, 0x2, 0x1f ;  /* 0x0c401f0076757f89 */ /* 0x000e2200000e0000 */
[--C-:B------:R-:W-:Y:S01]  /*2030*/  FFMA R50, R50, UR14, -R113.reuse ;  /* 0x0000000e32327c23 */ /* 0x100fe20008000871 */
[----:B------:R-:W-:-:S03]  /*2040*/  FFMA R54, R54, UR14, -R113 ;  /* 0x0000000e36367c23 */ /* 0x000fc60008000871 */
[----:B------:R-:W-:Y:S01]  /*2050*/  FMUL R46, R50, 1.4426950216293334961 ;  /* 0x3fb8aa3b322e7820 */ /* 0x000fe20000400000 */
[----:B------:R-:W-:Y:S01]  /*2060*/  FMUL R50, R54, 1.4426950216293334961 ;  /* 0x3fb8aa3b36327820 */ /* 0x000fe20000400000 */
[----:B------:R-:W-:-:S04]  /*2070*/  FFMA R48, R48, UR14, -R42 ;  /* 0x0000000e30307c23 */ /* 0x000fc8000800082a */
[----:B------:R-:W-:Y:S01]  /*2080*/  FMUL R120, R48, 1.4426950216293334961 ;  /* 0x3fb8aa3b30787820 */ /* 0x000fe20000400000 */
[----:B0-----:R-:W-:-:S05]  /*2090*/  FMNMX R54, R118, R117, !PT ;  /* 0x0000007576367209 */ /* 0x001fca0007800000 */
[----:B------:R-:W0:Y:S01]  /*20a0*/  SHFL.BFLY PT, R117, R54, 0x1, 0x1f ;  /* 0x0c201f0036757f89 */ /* 0x000e2200000e0000 */
[----:B------:R-:W-:-:S04]  /*20b0*/  FFMA R48, R49, UR14, -R42 ;  /* 0x0000000e31307c23 */ /* 0x000fc8000800082a */
[----:B------:R-:W-:Y:S01]  /*20c0*/  FMUL R123, R48, 1.4426950216293334961 ;  /* 0x3fb8aa3b307b7820 */ /* 0x000fe20000400000 */
[----:B------:R-:W-:-:S04]  /*20d0*/  FFMA R48, R52, UR14, -R42 ;  /* 0x0000000e34307c23 */ /* 0x000fc8000800082a */
[----:B------:R-:W-:Y:S01]  /*20e0*/  FMUL R125, R48, 1.4426950216293334961 ;  /* 0x3fb8aa3b307d7820 */ /* 0x000fe20000400000 */
[----:B------:R-:W-:Y:S01]  /*20f0*/  FFMA R48, R53, UR14, -R42 ;  /* 0x0000000e35307c23 */ /* 0x000fe2000800082a */
[----:B------:R1:W-:Y:S01]  /*2100*/  MUFU.EX2 R49, R120 ;  /* 0x0000007800317308 */ /* 0x0003e20000000800 */
[--C-:B------:R-:W-:Y:S01]  /*2110*/  FFMA R118, R30, UR14, -R41.reuse ;  /* 0x0000000e1e767c23 */ /* 0x100fe20008000829 */
[----:B------:R-:W-:Y:S01]  /*2120*/  FFMA R34, R34, UR14, -R41 ;  /* 0x0000000e22227c23 */ /* 0x000fe20008000829 */
[----:B-1----:R-:W-:Y:S01]  /*2130*/  FMUL R120, R48, 1.4426950216293334961 ;  /* 0x3fb8aa3b30787820 */ /* 0x002fe20000400000 */
[----:B0-----:R-:W-:Y:S01]  /*2140*/  FMNMX R48, R54, R117, !PT ;  /* 0x0000007536307209 */ /* 0x001fe20007800000 */
[----:B------:R-:W-:-:S03]  /*2150*/  FMUL R54, R118, 1.4426950216293334961 ;  /* 0x3fb8aa3b76367820 */ /* 0x000fc60000400000 */
[----:B------:R-:W-:Y:S01]  /*2160*/  FMNMX R48, R48, R115, !PT ;  /* 0x0000007330307209 */ /* 0x000fe20007800000 */
[----:B------:R-:W-:-:S04]  /*2170*/  FMUL R118, R34, 1.4426950216293334961 ;  /* 0x3fb8aa3b22767820 */ /* 0x000fc80000400000 */
[--C-:B------:R-:W-:Y:S01]  /*2180*/  FFMA R34, R24, UR14, -R48.reuse ;  /* 0x0000000e18227c23 */ /* 0x100fe20008000830 */
[--C-:B------:R-:W-:Y:S01]  /*2190*/  FFMA R25, R25, UR14, -R48.reuse ;  /* 0x0000000e19197c23 */ /* 0x100fe20008000830 */
[--C-:B------:R-:W-:Y:S02]  /*21a0*/  FFMA R28, R28, UR14, -R48.reuse ;  /* 0x0000000e1c1c7c23 */ /* 0x100fe40008000830 */
[----:B------:R-:W-:Y:S01]  /*21b0*/  FMUL R34, R34, 1.4426950216293334961 ;  /* 0x3fb8aa3b22227820 */ /* 0x000fe20000400000 */
[----:B------:R-:W-:Y:S01]  /*21c0*/  FMUL R117, R25, 1.4426950216293334961 ;  /* 0x3fb8aa3b19757820 */ /* 0x000fe20000400000 */
[----:B------:R-:W-:Y:S01]  /*21d0*/  FFMA R31, R31, UR14, -R41 ;  /* 0x0000000e1f1f7c23 */ /* 0x000fe20008000829 */
[----:B------:R-:W-:Y:S01]  /*21e0*/  FMUL R28, R28, 1.4426950216293334961 ;  /* 0x3fb8aa3b1c1c7820 */ /* 0x000fe20000400000 */
[----:B------:R-:W-:Y:S02]  /*21f0*/  FFMA R29, R29, UR14, -R48 ;  /* 0x0000000e1d1d7c23 */ /* 0x000fe40008000830 */
[----:B------:R-:W-:Y:S01]  /*2200*/  MUFU.EX2 R34, R34 ;  /* 0x0000002200227308 */ /* 0x000fe20000000800 */
[----:B------:R-:W-:Y:S01]  /*2210*/  FMUL R31, R31, 1.4426950216293334961 ;  /* 0x3fb8aa3b1f1f7820 */ /* 0x000fe20000400000 */
[--C-:B------:R-:W-:Y:S01]  /*2220*/  FFMA R51, R51, UR14, -R113.reuse ;  /* 0x0000000e33337c23 */ /* 0x100fe20008000871 */
[----:B------:R-:W-:Y:S01]  /*2230*/  FMUL R25, R29, 1.4426950216293334961 ;  /* 0x3fb8aa3b1d197820 */ /* 0x000fe20000400000 */
[----:B------:R-:W-:-:S04]  /*2240*/  FFMA R55, R55, UR14, -R113 ;  /* 0x0000000e37377c23 */ /* 0x000fc80008000871 */
[----:B------:R-:W0:Y:S01]  /*2250*/  MUFU.EX2 R117, R117 ;  /* 0x0000007500757308 */ /* 0x000e220000000800 */
[----:B------:R-:W-:Y:S01]  /*2260*/  FMUL R51, R51, 1.4426950216293334961 ;  /* 0x3fb8aa3b33337820 */ /* 0x000fe20000400000 */
[----:B------:R-:W-:-:S06]  /*2270*/  FMUL R55, R55, 1.4426950216293334961 ;  /* 0x3fb8aa3b37377820 */ /* 0x000fcc0000400000 */
[----:B------:R-:W1:Y:S01]  /*2280*/  MUFU.EX2 R28, R28 ;  /* 0x0000001c001c7308 */ /* 0x000e620000000800 */
[----:B------:R-:W-:-:S07]  /*2290*/  FFMA R35, R35, UR14, -R41 ;  /* 0x0000000e23237c23 */ /* 0x000fce0008000829 */
[----:B------:R-:W2:Y:S01]  /*22a0*/  MUFU.EX2 R54, R54 ;  /* 0x0000003600367308 */ /* 0x000ea20000000800 */
[----:B------:R-:W-:-:S07]  /*22b0*/  FFMA R32, R32, UR14, -R48 ;  /* 0x0000000e20207c23 */ /* 0x000fce0008000830 */
[----:B------:R-:W3:Y:S08]  /*22c0*/  MUFU.EX2 R31, R31 ;  /* 0x0000001f001f7308 */ /* 0x000ef00000000800 */
[----:B------:R-:W4:Y:S01]  /*22d0*/  MUFU.EX2 R25, R25 ;  /* 0x0000001900197308 */ /* 0x000f220000000800 */
[----:B------:R-:W-:-:S07]  /*22e0*/  FMUL R29, R35, 1.4426950216293334961 ;  /* 0x3fb8aa3b231d7820 */ /* 0x000fce0000400000 */
[----:B------:R-:W5:Y:S01]  /*22f0*/  MUFU.EX2 R46, R46 ;  /* 0x0000002e002e7308 */ /* 0x000f620000000800 */
[----:B0-----:R-:W-:Y:S01]  /*2300*/  FADD R35, R34, R117 ;  /* 0x0000007522237221 */ /* 0x001fe20000000000 */
[----:B------:R-:W-:-:S06]  /*2310*/  FFMA R38, R38, UR14, -R41 ;  /* 0x0000000e26267c23 */ /* 0x000fcc0008000829 */
[----:B------:R-:W0:Y:S01]  /*2320*/  MUFU.EX2 R51, R51 ;  /* 0x0000003300337308 */ /* 0x000e220000000800 */
[----:B------:R-:W-:Y:S01]  /*2330*/  FMUL R32, R32, 1.4426950216293334961 ;  /* 0x3fb8aa3b20207820 */ /* 0x000fe20000400000 */
[----:B------:R-:W-:-:S06]  /*2340*/  F2FP.SATFINITE.E4M3.F32.PACK_AB_MERGE_C R45, R117, R34, R45 ;  /* 0x00000022752d723e */ /* 0x000fcc000480702d */
[----:B------:R-:W-:Y:S01]  /*2350*/  MUFU.EX2 R50, R50 ;  /* 0x0000003200327308 */ /* 0x000fe20000000800 */
[----:B------:R-:W-:-:S07]  /*2360*/  FFMA R39, R39, UR14, -R41 ;  /* 0x0000000e27277c23 */ /* 0x000fce0008000829 */
[----:B------:R-:W0:Y:S01]  /*2370*/  MUFU.EX2 R55, R55 ;  /* 0x0000003700377308 */ /* 0x000e220000000800 */
[----:B-1----:R-:W-:Y:S01]  /*2380*/  FADD R34, R28, R35 ;  /* 0x000000231c227221 */ /* 0x002fe20000000000 */
[----:B------:R-:W-:Y:S01]  /*2390*/  FMUL R117, R38, 1.4426950216293334961 ;  /* 0x3fb8aa3b26757820 */ /* 0x000fe20000400000 */
[----:B--2---:R-:W-:-:S05]  /*23a0*/  FADD R38, R54, R26 ;  /* 0x0000001a36267221 */ /* 0x004fca0000000000 */
[----:B------:R-:W-:Y:S01]  /*23b0*/  MUFU.EX2 R53, R125 ;  /* 0x0000007d00357308 */ /* 0x000fe20000000800 */
[----:B---3--:R-:W-:Y:S01]  /*23c0*/  F2FP.SATFINITE.E4M3.F32.PACK_AB_MERGE_C R54, R31, R54, RZ ;  /* 0x000000361f36723e */ /* 0x008fe200048070ff */
[----:B------:R-:W-:-:S06]  /*23d0*/  FMUL R35, R39, 1.4426950216293334961 ;  /* 0x3fb8aa3b27237820 */ /* 0x000fcc0000400000 */
[----:B------:R-:W1:Y:S01]  /*23e0*/  MUFU.EX2 R30, R120 ;  /* 0x00000078001e7308 */ /* 0x000e620000000800 */
[--C-:B------:R-:W-:Y:S01]  /*23f0*/  FFMA R33, R33, UR14, -R48.reuse ;  /* 0x0000000e21217c23 */ /* 0x100fe20008000830 */
[----:B------:R-:W-:Y:S01]  /*2400*/  FFMA R36, R36, UR14, -R48 ;  /* 0x0000000e24247c23 */ /* 0x000fe20008000830 */
[----:B----4-:R-:W-:Y:S01]  /*2410*/  FADD R39, R25, R34 ;  /* 0x0000002219277221 */ /* 0x010fe20000000000 */
[----:B------:R-:W-:-:S04]  /*2420*/  FFMA R37, R37, UR14, -R48 ;  /* 0x0000000e25257c23 */ /* 0x000fc80008000830 */
[----:B------:R-:W2:Y:S01]  /*2430*/  MUFU.EX2 R52, R123 ;  /* 0x0000007b00347308 */ /* 0x000ea20000000800 */
[----:B-----5:R-:W-:Y:S01]  /*2440*/  FADD R34, R46, R43 ;  /* 0x0000002b2e227221 */ /* 0x020fe20000000000 */
[----:B------:R-:W-:Y:S01]  /*2450*/  F2FP.SATFINITE.E4M3.F32.PACK_AB_MERGE_C R28, R25, R28, R54 ;  /* 0x0000001c191c723e */ /* 0x000fe20004807036 */
[----:B------:R-:W-:-:S05]  /*2460*/  FMUL R33, R33, 1.4426950216293334961 ;  /* 0x3fb8aa3b21217820 */ /* 0x000fca0000400000 */
[----:B------:R-:W3:Y:S01]  /*2470*/  MUFU.EX2 R32, R32 ;  /* 0x0000002000207308 */ /* 0x000ee20000000800 */
[----:B------:R-:W-:Y:S01]  /*2480*/  FMUL R36, R36, 1.4426950216293334961 ;  /* 0x3fb8aa3b24247820 */ /* 0x000fe20000400000 */
[----:B0-----:R-:W-:Y:S01]  /*2490*/  F2FP.SATFINITE.E4M3.F32.PACK_AB_MERGE_C R46, R51, R46, RZ ;  /* 0x0000002e332e723e */ /* 0x001fe200048070ff */
[----:B------:R-:W-:Y:S01]  /*24a0*/  FMUL R25, R37, 1.4426950216293334961 ;  /* 0x3fb8aa3b25197820 */ /* 0x000fe20000400000 */
[----:B------:R-:W-:-:S04]  /*24b0*/  FADD R51, R51, R34 ;  /* 0x0000002233337221 */ /* 0x000fc80000000000 */
[----:B------:R-:W0:Y:S01]  /*24c0*/  MUFU.EX2 R24, R118 ;  /* 0x0000007600187308 */ /* 0x000e220000000800 */
[----:B------:R-:W-:-:S07]  /*24d0*/  F2FP.SATFINITE.E4M3.F32.PACK_AB_MERGE_C R34, R55, R50, RZ ;  /* 0x000000323722723e */ /* 0x000fce00048070ff */
[----:B------:R-:W4:Y:S01]  /*24e0*/  MUFU.EX2 R29, R29 ;  /* 0x0000001d001d7308 */ /* 0x000f220000000800 */
[----:B-1----:R-:W-:Y:S01]  /*24f0*/  F2FP.SATFINITE.E4M3.F32.PACK_AB_MERGE_C R37, R30, R53, R34 ;  /* 0x000000351e25723e */ /* 0x002fe20004807022 */
[----:B------:R-:W-:Y:S01]  /*2500*/  FADD R44, R47, R44 ;  /* 0x0000002c2f2c7221 */ /* 0x000fe20000000000 */
[----:B------:R-:W-:-:S05]  /*2510*/  SEL R34, R45, R28, !P0 ;  /* 0x0000001c2d227207 */ /* 0x000fca0004000000 */
[----:B------:R-:W-:Y:S01]  /*2520*/  MUFU.EX2 R26, R117 ;  /* 0x00000075001a7308 */ /* 0x000fe20000000800 */
[----:B------:R-:W-:-:S07]  /*2530*/  SEL R28, R28, R45, !P0 ;  /* 0x0000002d1c1c7207 */ /* 0x000fce0004000000 */
[----:B------:R-:W1:Y:S01]  /*2540*/  MUFU.EX2 R35, R35 ;  /* 0x0000002300237308 */ /* 0x000e620000000800 */
[----:B------:R-:W-:Y:S01]  /*2550*/  FADD R31, R31, R38 ;  /* 0x000000261f1f7221 */ /* 0x000fe20000000000 */
[----:B--2---:R-:W-:Y:S01]  /*2560*/  F2FP.SATFINITE.E4M3.F32.PACK_AB_MERGE_C R38, R52, R49, R46 ;  /* 0x000000313426723e */ /* 0x004fe2000480702e */
[----:B------:R-:W-:-:S05]  /*2570*/  FADD R49, R49, R44 ;  /* 0x0000002c31317221 */ /* 0x000fca0000000000 */
[----:B------:R-:W2:Y:S01]  /*2580*/  MUFU.EX2 R33, R33 ;  /* 0x0000002100217308 */ /* 0x000ea20000000800 */
[----:B------:R-:W-:Y:S01]  /*2590*/  STS.U8 [R0+UR12+0x1300], R119 ;  /* 0x0013007700007988 */ /* 0x000fe2000800000c */
[----:B---3--:R-:W-:-:S06]  /*25a0*/  FADD R44, R32, R39 ;  /* 0x00000027202c7221 */ /* 0x008fcc0000000000 */
[----:B------:R-:W-:Y:S01]  /*25b0*/  MUFU.EX2 R36, R36 ;  /* 0x0000002400247308 */ /* 0x000fe20000000800 */
[----:B------:R-:W-:Y:S07]  /*25c0*/  STS.U8 [R10+UR12+0x1080], R122 ;  /* 0x0010807a0a007988 */ /* 0x000fee000800000c */
[----:B------:R-:W3:Y:S01]  /*25d0*/  MUFU.EX2 R25, R25 ;  /* 0x0000001900197308 */ /* 0x000ee20000000800 */
[----:B------:R-:W-:Y:S01]  /*25e0*/  STS.U8 [R10+UR12+0x1180], R124 ;  /* 0x0011807c0a007988 */ /* 0x000fe2000800000c */
[----:B0-----:R-:W-:-:S03]  /*25f0*/  FADD R118, R24, R31 ;  /* 0x0000001f18767221 */ /* 0x001fc60000000000 */
[----:B------:R-:W-:Y:S04]  /*2600*/  STS.U8 [R10+UR12+0x1280], R121 ;  /* 0x001280790a007988 */ /* 0x000fe8000800000c */
[----:B------:R-:W-:Y:S04]  /*2610*/  STS.U8 [R10+UR12+0x1380], R112 ;  /* 0x001380700a007988 */ /* 0x000fe8000800000c */
[----:B------:R-:W-:Y:S04]  /*2620*/  SHFL.IDX PT, R34, R34, R89, 0x1f ;  /* 0x00001f5922227589 */ /* 0x000fe800000e0000 */
[----:B------:R-:W0:Y:S01]  /*2630*/  SHFL.IDX PT, R39, R28, R7, 0x1f ;  /* 0x00001f071c277589 */ /* 0x000e2200000e0000 */
[----:B------:R5:W-:Y:S06]  /*2640*/  MEMBAR.ALL.CTA ;  /* 0x0000000000007992 */ /* 0x000bec0000008000 */
[----:B-----5:R-:W5:Y:S01]  /*2650*/  FENCE.VIEW.ASYNC.S ;  /* 0x00000000000073c6 */ /* 0x020f620000000000 */
[C---:B----4-:R-:W-:Y:S01]  /*2660*/  F2FP.SATFINITE.E4M3.F32.PACK_AB_MERGE_C R24, R29.reuse, R24, RZ ;  /* 0x000000181d18723e */ /* 0x050fe200048070ff */
[----:B------:R-:W-:Y:S01]  /*2670*/  FADD R52, R52, R49 ;  /* 0x0000003134347221 */ /* 0x000fe20000000000 */
[----:B------:R-:W-:Y:S01]  /*2680*/  SEL R46, R40, R27, !P0 ;  /* 0x0000001b282e7207 */ /* 0x000fe20004000000 */
[----:B------:R-:W-:Y:S01]  /*2690*/  FADD R29, R29, R118 ;  /* 0x000000761d1d7221 */ /* 0x000fe20000000000 */
[----:B------:R-:W-:-:S02]  /*26a0*/  SEL R54, R27, R40, !P0 ;  /* 0x000000281b367207 */ /* 0x000fc40004000000 */
[----:B-1----:R-:W-:Y:S01]  /*26b0*/  F2FP.SATFINITE.E4M3.F32.PACK_AB_MERGE_C R27, R35, R26, RZ ;  /* 0x0000001a231b723e */ /* 0x002fe200048070ff */
[----:B------:R-:W-:Y:S01]  /*26c0*/  FADD R53, R53, R52 ;  /* 0x0000003435357221 */ /* 0x000fe20000000000 */
[----:B------:R-:W-:Y:S01]  /*26d0*/  FADD R52, R26, R29 ;  /* 0x0000001d1a347221 */ /* 0x000fe20000000000 */
[----:B--2---:R-:W-:Y:S01]  /*26e0*/  F2FP.SATFINITE.E4M3.F32.PACK_AB_MERGE_C R24, R33, R32, R24 ;  /* 0x000000202118723e */ /* 0x004fe20004807018 */
[----:B------:R-:W-:Y:S01]  /*26f0*/  FADD R26, -R113, R116 ;  /* 0x00000074711a7221 */ /* 0x000fe20000000100 */
[----:B---3--:R-:W-:Y:S01]  /*2700*/  F2FP.SATFINITE.E4M3.F32.PACK_AB_MERGE_C R27, R25, R36, R27 ;  /* 0x00000024191b723e */ /* 0x008fe2000480701b */
[----:B------:R-:W-:Y:S01]  /*2710*/  FADD R4, -R41, R4 ;  /* 0x0000000429047221 */ /* 0x000fe20000000100 */
[----:B------:R-:W-:Y:S01]  /*2720*/  SEL R40, R38, R37, !P0 ;  /* 0x0000002526287207 */ /* 0x000fe20004000000 */
[----:B------:R-:W-:Y:S01]  /*2730*/  FADD R33, R33, R44 ;  /* 0x0000002c21217221 */ /* 0x000fe20000000000 */
[----:B------:R-:W-:Y:S01]  /*2740*/  SEL R38, R37, R38, !P0 ;  /* 0x0000002625267207 */ /* 0x000fe20004000000 */
[----:B------:R-:W-:Y:S01]  /*2750*/  FMUL R29, R26, 1.4426950216293334961 ;  /* 0x3fb8aa3b1a1d7820 */ /* 0x000fe20000400000 */
[----:B------:R-:W-:Y:S01]  /*2760*/  SEL R32, R24, R27, !P0 ;  /* 0x0000001b18207207 */ /* 0x000fe20004000000 */
[----:B------:R-:W-:Y:S01]  /*2770*/  FADD R26, -R42, R5 ;  /* 0x000000052a1a7221 */ /* 0x000fe20000000100 */
[----:B------:R-:W-:Y:S01]  /*2780*/  SEL R24, R27, R24, !P0 ;  /* 0x000000181b187207 */ /* 0x000fe20004000000 */
[----:B------:R-:W-:Y:S01]  /*2790*/  FMUL R37, R4, 1.4426950216293334961 ;  /* 0x3fb8aa3b04257820 */ /* 0x000fe20000400000 */
[----:B------:R-:W-:Y:S01]  /*27a0*/  FADD R4, -R48, R115 ;  /* 0x0000007330047221 */ /* 0x000fe20000000100 */
[----:B------:R-:W-:Y:S01]  /*27b0*/  FADD R44, R36, R33 ;  /* 0x00000021242c7221 */ /* 0x000fe20000000000 */
[----:B-----5:R-:W-:Y:S01]  /*27c0*/  SHFL.IDX PT, R46, R46, R89, 0x1f ;  /* 0x00001f592e2e7589 */ /* 0x020fe200000e0000 */
[----:B------:R-:W-:-:S03]  /*27d0*/  FMUL R33, R26, 1.4426950216293334961 ;  /* 0x3fb8aa3b1a217820 */ /* 0x000fc60000400000 */
[----:B------:R-:W1:Y:S01]  /*27e0*/  SHFL.IDX PT, R27, R54, R7, 0x1f ;  /* 0x00001f07361b7589 */ /* 0x000e6200000e0000 */
[----:B------:R-:W-:-:S03]  /*27f0*/  FMUL R4, R4, 1.4426950216293334961 ;  /* 0x3fb8aa3b04047820 */ /* 0x000fc60000400000 */
[----:B------:R-:W-:Y:S04]  /*2800*/  SHFL.IDX PT, R40, R40, R89, 0x1f ;  /* 0x00001f5928287589 */ /* 0x000fe800000e0000 */
[----:B------:R-:W2:Y:S01]  /*2810*/  SHFL.IDX PT, R31, R38, R7, 0x1f ;  /* 0x00001f07261f7589 */ /* 0x000ea200000e0000 */
[----:B------:R3:W4:Y:S03]  /*2820*/  MUFU.EX2 R5, R29 ;  /* 0x0000001d00057308 */ /* 0x0007260000000800 */
[----:B------:R-:W-:Y:S04]  /*2830*/  SHFL.IDX PT, R32, R32, R89, 0x1f ;  /* 0x00001f5920207589 */ /* 0x000fe800000e0000 */
[----:B------:R1:W5:Y:S01]  /*2840*/  SHFL.IDX PT, R43, R24, R7, 0x1f ;  /* 0x00001f07182b7589 */ /* 0x00036200000e0000 */
[C-C-:B0-----:R-:W-:Y:S01]  /*2850*/  PRMT R28, R34.reuse, R9, R39.reuse ;  /* 0x00000009221c7216 */ /* 0x141fe20000000027 */
[----:B------:R-:W0:Y:S01]  /*2860*/  MUFU.EX2 R33, R33 ;  /* 0x0000002100217308 */ /* 0x000e220000000800 */
[----:B---3--:R-:W-:-:S07]  /*2870*/  PRMT R29, R34, R8, R39 ;  /* 0x00000008221d7216 */ /* 0x008fce0000000027 */
[----:B------:R-:W3:Y:S08]  /*2880*/  MUFU.EX2 R37, R37 ;  /* 0x0000002500257308 */ /* 0x000ef00000000800 */
[----:B------:R-:W2:Y:S01]  /*2890*/  MUFU.EX2 R39, R4 ;  /* 0x0000000400277308 */ /* 0x000ea20000000800 */
[----:B------:R-:W-:Y:S01]  /*28a0*/  FADD R50, R50, R51 ;  /* 0x0000003332327221 */ /* 0x000fe20000000000 */
[----:B------:R-:W-:Y:S01]  /*28b0*/  FADD R44, R25, R44 ;  /* 0x0000002c192c7221 */ /* 0x000fe20000000000 */
[--C-:B-1----:R-:W-:Y:S01]  /*28c0*/  PRMT R24, R46, R9, R27.reuse ;  /* 0x000000092e187216 */ /* 0x102fe2000000001b */
[-C--:B----4-:R-:W-:Y:S01]  /*28d0*/  FMUL R74, R74, R5.reuse ;  /* 0x000000054a4a7220 */ /* 0x090fe20000400000 */
[----:B------:R-:W-:Y:S01]  /*28e0*/  PRMT R25, R46, R8, R27 ;  /* 0x000000082e197216 */ /* 0x000fe2000000001b */
[-C--:B------:R-:W-:Y:S01]  /*28f0*/  FMUL R75, R75, R5.reuse ;  /* 0x000000054b4b7220 */ /* 0x080fe20000400000 */
[-C--:B------:R-:W-:Y:S01]  /*2900*/  FMUL R78, R78, R5.reuse ;  /* 0x000000054e4e7220 */ /* 0x080fe20000400000 */
[-C--:B------:R-:W-:Y:S01]  /*2910*/  FMUL R79, R79, R5.reuse ;  /* 0x000000054f4f7220 */ /* 0x080fe20000400000 */
[-C--:B------:R-:W-:Y:S01]  /*2920*/  FMUL R82, R82, R5.reuse ;  /* 0x0000000552527220 */ /* 0x080fe20000400000 */
[-C--:B------:R-:W-:Y:S01]  /*2930*/  FMUL R83, R83, R5.reuse ;  /* 0x0000000553537220 */ /* 0x080fe20000400000 */
[----:B------:R-:W-:Y:S01]  /*2940*/  FMUL R86, R86, R5 ;  /* 0x0000000556567220 */ /* 0x000fe20000400000 */
[-C--:B0-----:R-:W-:Y:S01]  /*2950*/  FMUL R72, R72, R33.reuse ;  /* 0x0000002148487220 */ /* 0x081fe20000400000 */
[-C--:B------:R-:W-:Y:S01]  /*2960*/  FMUL R73, R73, R33.reuse ;  /* 0x0000002149497220 */ /* 0x080fe20000400000 */
[-C--:B------:R-:W-:Y:S01]  /*2970*/  FMUL R76, R76, R33.reuse ;  /* 0x000000214c4c7220 */ /* 0x080fe20000400000 */
[-C--:B------:R-:W-:Y:S01]  /*2980*/  FMUL R77, R77, R33.reuse ;  /* 0x000000214d4d7220 */ /* 0x080fe20000400000 */
[-C--:B------:R-:W-:Y:S01]  /*2990*/  FMUL R80, R80, R33.reuse ;  /* 0x0000002150507220 */ /* 0x080fe20000400000 */
[-C--:B------:R-:W-:Y:S01]  /*29a0*/  FMUL R81, R81, R33.reuse ;  /* 0x0000002151517220 */ /* 0x080fe20000400000 */
[----:B------:R-:W-:Y:S01]  /*29b0*/  FMUL R84, R84, R33 ;  /* 0x0000002154547220 */ /* 0x000fe20000400000 */
[-C--:B---3--:R-:W-:Y:S01]  /*29c0*/  FMUL R58, R58, R37.reuse ;  /* 0x000000253a3a7220 */ /* 0x088fe20000400000 */
[-C--:B------:R-:W-:Y:S01]  /*29d0*/  FMUL R59, R59, R37.reuse ;  /* 0x000000253b3b7220 */ /* 0x080fe20000400000 */
[-C--:B------:R-:W-:Y:S01]  /*29e0*/  FMUL R62, R62, R37.reuse ;  /* 0x000000253e3e7220 */ /* 0x080fe20000400000 */
[-C--:B------:R-:W-:Y:S01]  /*29f0*/  FMUL R63, R63, R37.reuse ;  /* 0x000000253f3f7220 */ /* 0x080fe20000400000 */
[-C--:B------:R-:W-:Y:S01]  /*2a00*/  FMUL R66, R66, R37.reuse ;  /* 0x0000002542427220 */ /* 0x080fe20000400000 */
[-C--:B------:R-:W-:Y:S01]  /*2a10*/  FMUL R67, R67, R37.reuse ;  /* 0x0000002543437220 */ /* 0x080fe20000400000 */
[----:B------:R-:W-:Y:S01]  /*2a20*/  FMUL R70, R70, R37 ;  /* 0x0000002546467220 */ /* 0x000fe20000400000 */
[-C--:B--2---:R-:W-:Y:S01]  /*2a30*/  FMUL R56, R56, R39.reuse ;  /* 0x0000002738387220 */ /* 0x084fe20000400000 */
[-C--:B------:R-:W-:Y:S01]  /*2a40*/  FMUL R57, R57, R39.reuse ;  /* 0x0000002739397220 */ /* 0x080fe20000400000 */
[-C--:B------:R-:W-:Y:S01]  /*2a50*/  FMUL R60, R60, R39.reuse ;  /* 0x000000273c3c7220 */ /* 0x080fe20000400000 */
[-C--:B------:R-:W-:Y:S01]  /*2a60*/  FMUL R61, R61, R39.reuse ;  /* 0x000000273d3d7220 */ /* 0x080fe20000400000 */
[-C--:B------:R-:W-:Y:S01]  /*2a70*/  FMUL R64, R64, R39.reuse ;  /* 0x0000002740407220 */ /* 0x080fe20000400000 */
[-C--:B------:R-:W-:Y:S01]  /*2a80*/  FMUL R65, R65, R39.reuse ;  /* 0x0000002741417220 */ /* 0x080fe20000400000 */
[----:B------:R-:W-:Y:S01]  /*2a90*/  FMUL R68, R68, R39 ;  /* 0x0000002744447220 */ /* 0x000fe20000400000 */
[----:B------:R-:W-:Y:S01]  /*2aa0*/  FMUL R85, R85, R33 ;  /* 0x0000002155557220 */ /* 0x000fe20000400000 */
[----:B------:R-:W-:Y:S01]  /*2ab0*/  FMUL R87, R87, R5 ;  /* 0x0000000557577220 */ /* 0x000fe20000400000 */
[----:B------:R-:W-:Y:S01]  /*2ac0*/  FMUL R69, R69, R39 ;  /* 0x0000002745457220 */ /* 0x000fe20000400000 */
[----:B------:R-:W-:Y:S01]  /*2ad0*/  FMUL R71, R71, R37 ;  /* 0x0000002547477220 */ /* 0x000fe20000400000 */
[----:B------:R-:W-:Y:S01]  /*2ae0*/  FADD R36, R30, R53 ;  /* 0x000000351e247221 */ /* 0x000fe20000000000 */
[----:B------:R-:W-:-:S02]  /*2af0*/  PRMT R26, R40, R9, R31 ;  /* 0x00000009281a7216 */ /* 0x000fc4000000001f */
[-C--:B------:R-:W-:Y:S01]  /*2b00*/  PRMT R27, R40, R8.reuse, R31 ;  /* 0x00000008281b7216 */ /* 0x080fe2000000001f */
[----:B------:R-:W-:Y:S01]  /*2b10*/  FADD R55, R55, R50 ;  /* 0x0000003237377221 */ /* 0x000fe20000000000 */
[C-C-:B-----5:R-:W-:Y:S02]  /*2b20*/  PRMT R30, R32.reuse, R9, R43.reuse ;  /* 0x00000009201e7216 */ /* 0x160fe4000000002b */
[----:B------:R-:W-:Y:S01]  /*2b30*/  PRMT R31, R32, R8, R43 ;  /* 0x00000008201f7216 */ /* 0x000fe2000000002b */
[----:B------:R-:W-:Y:S01]  /*2b40*/  BAR.SYNC.DEFER_BLOCKING 0x0 ;  /* 0x0000000000007b1d */ /* 0x000fe20000010000 */
[----:B------:R-:W-:-:S05]  /*2b50*/  FADD R35, R35, R52 ;  /* 0x0000003423237221 */ /* 0x000fca0000000000 */
[----:B------:R-:W0:Y:S04]  /*2b60*/  SHFL.BFLY PT, R43, R36, 0x2, 0x1f ;  /* 0x0c401f00242b7f89 */ /* 0x000e2800000e0000 */
[----:B------:R-:W1:Y:S04]  /*2b70*/  SHFL.BFLY PT, R4, R55, 0x2, 0x1f ;  /* 0x0c401f0037047f89 */ /* 0x000e6800000e0000 */
[----:B------:R-:W2:Y:S04]  /*2b80*/  SHFL.BFLY PT, R45, R44, 0x2, 0x1f ;  /* 0x0c401f002c2d7f89 */ /* 0x000ea800000e0000 */
[----:B------:R-:W3:Y:S01]  /*2b90*/  SHFL.BFLY PT, R32, R35, 0x2, 0x1f ;  /* 0x0c401f0023207f89 */ /* 0x000ee200000e0000 */
[----:B------:R-:W-:-:S06]  /*2ba0*/  WARPGROUP.ARRIVE ;  /* 0x00000000000079c5 */ /* 0x000fcc0000000000 */
[----:B------:R-:W-:Y:S03]  /*2bb0*/  QGMMA.64x32x32.F32.E4M3.E4M3 R72, R24, gdesc[UR20], R72 ;  /* 0x0060001418487df3 */ /* 0x000fe60008700848 */
[----:B------:R-:W-:Y:S01]  /*2bc0*/  QGMMA.64x32x32.F32.E4M3.E4M3 R56, R28, gdesc[UR20], R56, gsb0 ;  /* 0x006000141c387df3 */ /* 0x000fe20008000838 */
[----:B0-----:R-:W-:Y:S01]  /*2bd0*/  FADD R43, R36, R43 ;  /* 0x0000002b242b7221 */ /* 0x001fe20000000000 */
[----:B-1----:R-:W-:Y:S01]  /*2be0*/  FADD R55, R55, R4 ;  /* 0x0000000437377221 */ /* 0x002fe20000000000 */
[----:B--2---:R-:W-:Y:S01]  /*2bf0*/  FADD R45, R44, R45 ;  /* 0x0000002d2c2d7221 */ /* 0x004fe20000000000 */
[----:B---3--:R-:W-:Y:S02]  /*2c00*/  FADD R35, R35, R32 ;  /* 0x0000002023237221 */ /* 0x008fe40000000000 */
[----:B------:R-:W0:Y:S04]  /*2c10*/  SHFL.BFLY PT, R4, R43, 0x1, 0x1f ;  /* 0x0c201f002b047f89 */ /* 0x000e2800000e0000 */
[----:B------:R-:W1:Y:S04]  /*2c20*/  SHFL.BFLY PT, R32, R55, 0x1, 0x1f ;  /* 0x0c201f0037207f89 */ /* 0x000e6800000e0000 */
[----:B------:R-:W2:Y:S04]  /*2c30*/  SHFL.BFLY PT, R34, R45, 0x1, 0x1f ;  /* 0x0c201f002d227f89 */ /* 0x000ea800000e0000 */
[----:B------:R-:W3:Y:S01]  /*2c40*/  SHFL.BFLY PT, R36, R35, 0x1, 0x1f ;  /* 0x0c201f0023247f89 */ /* 0x000ee200000e0000 */
[----:B------:R-:W-:-:S06]  /*2c50*/  UIADD3 UR5, UR5, 0x20, URZ ;  /* 0x0000002005057890 */ /* 0x000fcc000fffe03f */
[----:B------:R-:W-:Y:S01]  /*2c60*/  ISETP.LE.AND P1, PT, R3, UR5, PT ;  /* 0x0000000503007c0c */ /* 0x000fe2000bf23270 */
[----:B------:R-:W-:Y:S01]  /*2c70*/  ULEA UR4, UR15, UR4, 0x5 ;  /* 0x000000040f047291 */ /* 0x000fe2000f8e283f */
[----:B0-----:R-:W-:Y:S01]  /*2c80*/  FADD R4, R43, R4 ;  /* 0x000000042b047221 */ /* 0x001fe20000000000 */
[----:B-1----:R-:W-:-:S03]  /*2c90*/  FADD R32, R55, R32 ;  /* 0x0000002037207221 */ /* 0x002fc60000000000 */
[----:B------:R-:W-:Y:S01]  /*2ca0*/  FFMA R106, R33, R106, R4 ;  /* 0x0000006a216a7223 */ /* 0x000fe20000000004 */
[----:B--2---:R-:W-:Y:S01]  /*2cb0*/  FADD R34, R45, R34 ;  /* 0x000000222d227221 */ /* 0x004fe20000000000 */
[----:B------:R-:W-:Y:S01]  /*2cc0*/  FFMA R108, R5, R108, R32 ;  /* 0x0000006c056c7223 */ /* 0x000fe20000000020 */
[----:B---3--:R-:W-:Y:S01]  /*2cd0*/  FADD R36, R35, R36 ;  /* 0x0000002423247221 */ /* 0x008fe20000000000 */
[----:B------:R-:W-:Y:S02]  /*2ce0*/  WARPGROUP.DEPBAR.LE gsb0, 0x0 ;  /* 0x00008000000079c5 */ /* 0x000fe40000010000 */
[----:B------:R-:W-:Y:S01]  /*2cf0*/  FFMA R110, R39, R110, R34 ;  /* 0x0000006e276e7223 */ /* 0x000fe20000000022 */
[----:B------:R-:W-:Y:S01]  /*2d00*/  FFMA R114, R37, R114, R36 ;  /* 0x0000007225727223 */ /* 0x000fe20000000024 */
[----:B------:R-:W-:Y:S01]  /*2d10*/  IMAD R6, R91, 0x20, R6 ;  /* 0x000000205b067824 */ /* 0x000fe200078e0206 */
[----:B------:R-:W-:Y:S01]  /*2d20*/  MOV R116, R113 ;  /* 0x0000007100747202 */ /* 0x000fe20000000f00 */
[----:B------:R-:W-:-:S02]  /*2d30*/  IMAD.MOV.U32 R4, RZ, RZ, R41 ;  /* 0x000000ffff047224 */ /* 0x000fc400078e0029 */
[----:B------:R-:W-:Y:S02]  /*2d40*/  IMAD.MOV.U32 R115, RZ, RZ, R48 ;  /* 0x000000ffff737224 */ /* 0x000fe400078e0030 */
[----:B------:R-:W-:Y:S01]  /*2d50*/  IMAD.MOV.U32 R5, RZ, RZ, R42 ;  /* 0x000000ffff057224 */ /* 0x000fe200078e002a */
[----:B------:R-:W-:Y:S06]  /*2d60*/  @!P1 BRA `(.L_x_1) ;  /* 0xffffffe400b49947 */ /* 0x000fec000383ffff */
.L_x_0:
[----:B------:R-:W0:Y:S01]  /*2d70*/  S2R R0, SR_TID.X ;  /* 0x0000000000007919 */ /* 0x000e220000002100 */
[----:B------:R-:W-:Y:S01]  /*2d80*/  FSETP.GT.AND P3, PT, |R114|, 8.50705917302346158658e+37, PT ;  /* 0x7e8000007200780b */ /* 0x000fe20003f64200 */
[----:B------:R-:W-:Y:S01]  /*2d90*/  FMUL R9, R78, 0.25 ;  /* 0x3e8000004e097820 */ /* 0x000fe20000400000 */
[C---:B------:R-:W-:Y:S01]  /*2da0*/  FSETP.GT.AND P1, PT, |R110|.reuse, 8.50705917302346158658e+37, PT ;  /* 0x7e8000006e00780b */ /* 0x040fe20003f24200 */
[----:B------:R-:W-:Y:S01]  /*2db0*/  FMUL R11, R110, 8388608 ;  /* 0x4b0000006e0b7820 */ /* 0x000fe20000400000 */
[----:B------:R-:W-:Y:S01]  /*2dc0*/  FSETP.GT.AND P0, PT, |R108|, 8.50705917302346158658e+37, PT ;  /* 0x7e8000006c00780b */ /* 0x000fe20003f04200 */
[----:B------:R-:W-:Y:S01]  /*2dd0*/  BAR.SYNC.DEFER_BLOCKING 0x0 ;  /* 0x0000000000007b1d */ /* 0x000fe20000010000 */
[C---:B------:R-:W-:Y:S02]  /*2de0*/  FSETP.GT.AND P2, PT, |R106|.reuse, 8.50705917302346158658e+37, PT ;  /* 0x7e8000006a00780b */ /* 0x040fe40003f44200 */
[----:B------:R-:W-:Y:S02]  /*2df0*/  FSETP.GEU.AND P5, PT, R106, 1.175494350822287508e-38, PT ;  /* 0x008000006a00780b */ /* 0x000fe40003fae000 */
[----:B------:R-:W-:Y:S01]  /*2e00*/  FSETP.GEU.AND P4, PT, R110, 1.175494350822287508e-38, PT ;  /* 0x008000006e00780b */ /* 0x000fe20003f8e000 */
[----:B------:R-:W-:Y:S01]  /*2e10*/  ULDC.64 UR4, c[0x0][0x270] ;  /* 0x00009c0000047ab9 */ /* 0x000fe20000000a00 */
[----:B------:R-:W-:Y:S01]  /*2e20*/  FSEL R39, R9, R78, P0 ;  /* 0x0000004e09277208 */ /* 0x000fe20000000000 */
[----:B------:R-:W-:Y:S01]  /*2e30*/  FMUL R9, R72, 0.25 ;  /* 0x3e80000048097820 */ /* 0x000fe20000400000 */
[----:B------:R-:W-:Y:S01]  /*2e40*/  FSEL R11, R11, R110, !P4 ;  /* 0x0000006e0b0b7208 */ /* 0x000fe20006000000 */
[----:B------:R-:W-:Y:S01]  /*2e50*/  UIMAD UR4, UR13, UR4, URZ ;  /* 0x000000040d0472a4 */ /* 0x000fe2000f8e023f */
[----:B------:R-:W-:-:S02]  /*2e60*/  FSEL R15, RZ, -23, P4 ;  /* 0xc1b80000ff0f7808 */ /* 0x000fc40002000000 */
[C---:B------:R-:W-:Y:S01]  /*2e70*/  FSETP.GEU.AND P4, PT, |R110|.reuse, 1.175494350822287508e-38, PT ;  /* 0x008000006e00780b */ /* 0x040fe20003f8e200 */
[----:B------:R-:W-:Y:S01]  /*2e80*/  @P1 FMUL R110, R110, 0.25 ;  /* 0x3e8000006e6e1820 */ /* 0x000fe20000400000 */
[----:B------:R-:W-:Y:S02]  /*2e90*/  FSEL R13, RZ, -23, P5 ;  /* 0xc1b80000ff0d7808 */ /* 0x000fe40002800000 */
[----:B------:R-:W-:Y:S01]  /*2ea0*/  FSEL R47, R9, R72, P2 ;  /* 0x00000048092f7208 */ /* 0x000fe20001000000 */
[C---:B------:R-:W-:Y:S01]  /*2eb0*/  FMUL R9, R108.reuse, 8388608 ;  /* 0x4b0000006c097820 */ /* 0x040fe20000400000 */
[----:B------:R-:W-:-:S04]  /*2ec0*/  FSETP.GEU.AND P6, PT, R108, 1.175494350822287508e-38, PT ;  /* 0x008000006c00780b */ /* 0x000fc80003fce000 */
[----:B------:R-:W-:Y:S02]  /*2ed0*/  FSEL R9, R9, R108, !P6 ;  /* 0x0000006c09097208 */ /* 0x000fe40007000000 */
[----:B------:R-:W-:Y:S01]  /*2ee0*/  FSEL R14, RZ, -23, P6 ;  /* 0xc1b80000ff0e7808 */ /* 0x000fe20003000000 */
[C---:B0-----:R-:W-:Y:S01]  /*2ef0*/  IMAD.SHL.U32 R5, R0.reuse, 0x8, RZ ;  /* 0x0000000800057824 */ /* 0x041fe200078e00ff */
[C---:B------:R-:W-:Y:S01]  /*2f00*/  LOP3.LUT R10, R0.reuse, 0x60, RZ, 0xc0, !PT ;  /* 0x00000060000a7812 */ /* 0x040fe200078ec0ff */
[----:B-1----:R-:W-:Y:S01]  /*2f10*/  IMAD.SHL.U32 R6, R0, 0x4, RZ ;  /* 0x0000000400067824 */ /* 0x002fe200078e00ff */
[----:B------:R-:W-:Y:S01]  /*2f20*/  FSETP.GEU.AND P6, PT, |R114|, 1.175494350822287508e-38, PT ;  /* 0x008000007200780b */ /* 0x000fe20003fce200 */
[C---:B------:R-:W-:Y:S01]  /*2f30*/  IMAD.SHL.U32 R3, R0.reuse, 0x10, RZ ;  /* 0x0000001000037824 */ /* 0x040fe200078e00ff */
[----:B------:R-:W-:Y:S01]  /*2f40*/  LOP3.LUT R5, R5, 0x38, RZ, 0xc0, !PT ;  /* 0x0000003805057812 */ /* 0x000fe200078ec0ff */
[----:B------:R-:W-:Y:S01]  /*2f50*/  IMAD.SHL.U32 R4, R0, 0x40, RZ ;  /* 0x0000004000047824 */ /* 0x000fe200078e00ff */
[----:B------:R-:W-:Y:S01]  /*2f60*/  LOP3.LUT R6, R6, 0x1c0, RZ, 0xc0, !PT ;  /* 0x000001c006067812 */ /* 0x000fe200078ec0ff */
[----:B------:R-:W-:Y:S01]  /*2f70*/  @!P4 FMUL R110, R110, 16777216 ;  /* 0x4b8000006e6ec820 */ /* 0x000fe20000400000 */
[----:B------:R-:W-:-:S02]  /*2f80*/  LOP3.LUT R3, R3, 0xf0, RZ, 0xc0, !PT ;  /* 0x000000f003037812 */ /* 0x000fc400078ec0ff */
[----:B------:R-:W-:Y:S02]  /*2f90*/  LOP3.LUT R4, R4, 0x400, RZ, 0xc0, !PT ;  /* 0x0000040004047812 */ /* 0x000fe400078ec0ff */
[----:B------:R-:W-:Y:S01]  /*2fa0*/  IADD3 R8, R6, UR12, R5 ;  /* 0x0000000c06087c10 */ /* 0x000fe2000fffe005 */
[----:B------:R-:W-:Y:S01]  /*2fb0*/  FMUL R5, R70, 0.25 ;  /* 0x3e80000046057820 */ /* 0x000fe20000400000 */
[----:B------:R-:W-:Y:S01]  /*2fc0*/  IADD3 R3, R4, UR12, R3 ;  /* 0x0000000c04037c10 */ /* 0x000fe2000fffe003 */
[----:B------:R-:W-:Y:S01]  /*2fd0*/  FMUL R6, R67, 0.25 ;  /* 0x3e80000043067820 */ /* 0x000fe20000400000 */
[----:B------:R-:W-:Y:S02]  /*2fe0*/  SHF.R.U32.HI R4, RZ, 0x1, R0 ;  /* 0x00000001ff047819 */ /* 0x000fe40000011600 */
[----:B------:R-:W-:Y:S01]  /*2ff0*/  FSEL R70, R5, R70, P3 ;  /* 0x0000004605467208 */ /* 0x000fe20001800000 */
[----:B------:R-:W-:Y:S01]  /*3000*/  FMUL R5, R66, 0.25 ;  /* 0x3e80000042057820 */ /* 0x000fe20000400000 */
[----:B------:R-:W-:Y:S01]  /*3010*/  LOP3.LUT R7, R4, 0x4, RZ, 0xc0, !PT ;  /* 0x0000000404077812 */ /* 0x000fe200078ec0ff */
[----:B------:R-:W-:Y:S01]  /*3020*/  FMUL R4, R71, 0.25 ;  /* 0x3e80000047047820 */ /* 0x000fe20000400000 */
[----:B------:R-:W-:Y:S01]  /*3030*/  IMAD R10, R10, 0x8, R3 ;  /* 0x000000080a0a7824 */ /* 0x000fe200078e0203 */
[----:B------:R-:W-:Y:S01]  /*3040*/  FSEL R17, R6, R67, P3 ;  /* 0x0000004306117208 */ /* 0x000fe20001800000 */
[----:B------:R-:W-:Y:S01]  /*3050*/  FMUL R6, R59, 0.25 ;  /* 0x3e8000003b067820 */ /* 0x000fe20000400000 */
[----:B------:R-:W-:Y:S01]  /*3060*/  FSEL R18, R5, R66, P3 ;  /* 0x0000004205127208 */ /* 0x000fe20001800000 */
[----:B------:R-:W-:Y:S01]  /*3070*/  FMUL R5, R58, 0.25 ;  /* 0x3e8000003a057820 */ /* 0x000fe20000400000 */
[----:B------:R-:W-:Y:S01]  /*3080*/  FSEL R71, R4, R71, P3 ;  /* 0x0000004704477208 */ /* 0x000fe20001800000 */
[----:B------:R-:W-:Y:S01]  /*3090*/  FMUL R4, R63, 0.25 ;  /* 0x3e8000003f047820 */ /* 0x000fe20000400000 */
[----:B------:R-:W-:-:S02]  /*30a0*/  IMAD.IADD R3, R7, 0x1, R8 ;  /* 0x0000000107037824 */ /* 0x000fc400078e0208 */
[----:B------:R-:W-:Y:S01]  /*30b0*/  FMUL R8, R61, 0.25 ;  /* 0x3e8000003d087820 */ /* 0x000fe20000400000 */
[----:B------:R-:W-:Y:S01]  /*30c0*/  FSEL R58, R5, R58, P3 ;  /* 0x0000003a053a7208 */ /* 0x000fe20001800000 */
[----:B------:R-:W-:Y:S01]  /*30d0*/  FMUL R5, R68, 0.25 ;  /* 0x3e80000044057820 */ /* 0x000fe20000400000 */
[----:B------:R-:W-:Y:S01]  /*30e0*/  FSEL R63, R4, R63, P3 ;  /* 0x0000003f043f7208 */ /* 0x000fe20001800000 */
[----:B------:R-:W-:Y:S01]  /*30f0*/  FMUL R4, R69, 0.25 ;  /* 0x3e80000045047820 */ /* 0x000fe20000400000 */
[----:B------:R-:W-:Y:S01]  /*3100*/  FMUL R7, R62, 0.25 ;  /* 0x3e8000003e077820 */ /* 0x000fe20000400000 */
[----:B------:R-:W-:Y:S01]  /*3110*/  FSEL R61, R8, R61, P1 ;  /* 0x0000003d083d7208 */ /* 0x000fe20000800000 */
        /* <DEDUP_REMOVED lines=18> */
[----:B------:R-:W-:Y:S01]  /*3240*/  FMUL R8, R106, 8388608 ;  /* 0x4b0000006a087820 */ /* 0x000fe20000400000 */
        /* <DEDUP_REMOVED lines=8> */
[----:B------:R-:W-:Y:S01]  /*32d0*/  FSEL R8, R8, R106, !P5 ;  /* 0x0000006a08087208 */ /* 0x000fe20006800000 */
[----:B------:R-:W-:Y:S01]  /*32e0*/  @!P4 FMUL R69, R69, 16777216 ;  /* 0x4b8000004545c820 */ /* 0x000fe20000400000 */
[----:B------:R-:W-:Y:S01]  /*32f0*/  FSEL R37, R5, R80, P2 ;  /* 0x0000005005257208 */ /* 0x000fe20001000000 */
[----:B------:R-:W-:Y:S01]  /*3300*/  FMUL R5, R114, 8388608 ;  /* 0x4b00000072057820 */ /* 0x000fe20000400000 */
[----:B------:R-:W-:Y:S01]  /*3310*/  FSEL R25, R7, R56, P1 ;  /* 0x0000003807197208 */ /* 0x000fe20000800000 */
[----:B------:R-:W-:Y:S01]  /*3320*/  FMUL R7, R82, 0.25 ;  /* 0x3e80000052077820 */ /* 0x000fe20000400000 */
[----:B------:R-:W-:Y:S01]  /*3330*/  FSEL R77, R4, R77, P2 ;  /* 0x0000004d044d7208 */ /* 0x000fe20001000000 */
[----:B------:R-:W-:Y:S01]  /*3340*/  VIADD R4, R8, 0xc0cafb0d ;  /* 0xc0cafb0d08047836 */ /* 0x000fe20000000000 */
[----:B------:R-:W-:Y:S01]  /*3350*/  FSETP.GEU.AND P5, PT, R114, 1.175494350822287508e-38, PT ;  /* 0x008000007200780b */ /* 0x000fe20003fae000 */
[----:B------:R-:W-:Y:S01]  /*3360*/  @!P4 FMUL R68, R68, 16777216 ;  /* 0x4b8000004444c820 */ /* 0x000fe20000400000 */
[----:B------:R-:W-:Y:S01]  /*3370*/  FSEL R87, R6, R87, P0 ;  /* 0x0000005706577208 */ /* 0x000fe20000000000 */
[----:B------:R-:W-:Y:S01]  /*3380*/  FMUL R6, R79, 0.25 ;  /* 0x3e8000004f067820 */ /* 0x000fe20000400000 */
[----:B------:R-:W-:Y:S01]  /*3390*/  FSEL R12, R5, R114, !P5 ;  /* 0x00000072050c7208 */ /* 0x000fe20006800000 */
[----:B------:R-:W-:Y:S01]  /*33a0*/  @P3 FMUL R114, R114, 0.25 ;  /* 0x3e80000072723820 */ /* 0x000fe20000400000 */
[----:B------:R-:W-:Y:S01]  /*33b0*/  FSEL R35, R7, R82, P0 ;  /* 0x0000005207237208 */ /* 0x000fe20000000000 */
[----:B------:R-:W-:Y:S01]  /*33c0*/  FMUL R7, R74, 0.25 ;  /* 0x3e8000004a077820 */ /* 0x000fe20000400000 */
[----:B------:R-:W-:Y:S01]  /*33d0*/  LOP3.LUT R5, R4, 0xff800000, RZ, 0xc0, !PT ;  /* 0xff80000004057812 */ /* 0x000fe200078ec0ff */
[----:B------:R-:W-:Y:S01]  /*33e0*/  @!P4 FMUL R19, R19, 16777216 ;  /* 0x4b8000001313c820 */ /* 0x000fe20000400000 */
[----:B------:R-:W-:Y:S01]  /*33f0*/  FSEL R79, R6, R79, P0 ;  /* 0x0000004f064f7208 */ /* 0x000fe20000000000 */
[----:B------:R-:W-:Y:S01]  /*3400*/  FMUL R6, R81, 0.25 ;  /* 0x3e80000051067820 */ /* 0x000fe20000400000 */
[----:B------:R-:W-:Y:S01]  /*3410*/  I2FP.F32.S32 R4, R5 ;  /* 0x0000000500047245 */ /* 0x000fe20000201400 */
[----:B------:R-:W-:Y:S01]  /*3420*/  @!P4 FMUL R20, R20, 16777216 ;  /* 0x4b8000001414c820 */ /* 0x000fe20000400000 */
[----:B------:R-:W-:Y:S01]  /*3430*/  FSEL R45, R7, R74, P0 ;  /* 0x0000004a072d7208 */ /* 0x000fe20000000000 */
[----:B------:R-:W-:Y:S01]  /*3440*/  FMUL R7, R76, 0.25 ;  /* 0x3e8000004c077820 */ /* 0x000fe20000400000 */
[----:B------:R-:W-:Y:S01]  /*3450*/  FSETP.GEU.AND P3, PT, |R108|, 1.175494350822287508e-38, PT ;  /* 0x008000006c00780b */ /* 0x000fe20003f6e200 */
[----:B------:R-:W-:Y:S01]  /*3460*/  FFMA.FTZ R13, R4, 1.1920928955078125e-07, R13 ;  /* 0x34000000040d7823 */ /* 0x000fe2000001000d */
[----:B------:R-:W-:Y:S01]  /*3470*/  FSEL R81, R6, R81, P2 ;  /* 0x0000005106517208 */ /* 0x000fe20001000000 */
[----:B------:R-:W-:Y:S01]  /*3480*/  FMUL R6, R73, 0.25 ;  /* 0x3e80000049067820 */ /* 0x000fe20000400000 */
[----:B------:R-:W0:Y:S01]  /*3490*/  MUFU.RCP R4, R110 ;  /* 0x0000006e00047308 */ /* 0x000e220000001000 */
[----:B------:R-:W-:Y:S01]  /*34a0*/  FSETP.GEU.AND P1, PT, |R106|, 1.175494350822287508e-38, PT ;  /* 0x008000006a00780b */ /* 0x000fe20003f2e200 */
[----:B------:R-:W-:Y:S01]  /*34b0*/  @P0 FMUL R108, R108, 0.25 ;  /* 0x3e8000006c6c0820 */ /* 0x000fe20000400000 */
[----:B------:R-:W-:Y:S01]  /*34c0*/  FSEL R43, R7, R76, P2 ;  /* 0x0000004c072b7208 */ /* 0x000fe20001000000 */
[----:B------:R-:W-:Y:S01]  /*34d0*/  @P2 FMUL R106, R106, 0.25 ;  /* 0x3e8000006a6a2820 */ /* 0x000fe20000400000 */
[----:B------:R-:W-:Y:S01]  /*34e0*/  IADD3 R7, R11, -0x3f3504f3, RZ ;  /* 0xc0cafb0d0b077810 */ /* 0x000fe20007ffe0ff */
[----:B------:R-:W-:Y:S01]  /*34f0*/  @!P4 FMUL R61, R61, 16777216 ;  /* 0x4b8000003d3dc820 */ /* 0x000fe20000400000 */
[----:B------:R-:W-:Y:S01]  /*3500*/  FSEL R73, R6, R73, P2 ;  /* 0x0000004906497208 */ /* 0x000fe20001000000 */
[----:B------:R-:W-:Y:S01]  /*3510*/  VIADD R6, R9, 0xc0cafb0d ;  /* 0xc0cafb0d09067836 */ /* 0x000fe20000000000 */
[----:B------:R-:W-:Y:S01]  /*3520*/  LOP3.LUT R32, R7, 0xff800000, RZ, 0xc0, !PT ;  /* 0xff80000007207812 */ /* 0x000fe200078ec0ff */
[----:B------:R-:W-:Y:S01]  /*3530*/  @!P3 FMUL R108, R108, 16777216 ;  /* 0x4b8000006c6cb820 */ /* 0x000fe20000400000 */
[----:B------:R-:W-:Y:S01]  /*3540*/  @!P4 FMUL R23, R23, 16777216 ;  /* 0x4b8000001717c820 */ /* 0x000fe20000400000 */
[----:B------:R-:W-:Y:S01]  /*3550*/  @!P4 FMUL R57, R57, 16777216 ;  /* 0x4b8000003939c820 */ /* 0x000fe20000400000 */
[----:B------:R-:W-:Y:S01]  /*3560*/  LOP3.LUT R30, R6, 0xff800000, RZ, 0xc0, !PT ;  /* 0xff800000061e7812 */ /* 0x000fe200078ec0ff */
[----:B------:R-:W-:Y:S01]  /*3570*/  @!P4 FMUL R25, R25, 16777216 ;  /* 0x4b8000001919c820 */ /* 0x000fe20000400000 */
[----:B------:R-:W-:Y:S01]  /*3580*/  I2FP.F32.S32 R6, R32 ;  /* 0x0000002000067245 */ /* 0x000fe20000201400 */
[----:B------:R-:W1:Y:S01]  /*3590*/  MUFU.RCP R24, R108 ;  /* 0x0000006c00187308 */ /* 0x000e620000001000 */
[----:B------:R-:W-:Y:S01]  /*35a0*/  @!P1 FMUL R106, R106, 16777216 ;  /* 0x4b8000006a6a9820 */ /* 0x000fe20000400000 */
[C---:B0-----:R-:W-:Y:S01]  /*35b0*/  FMUL R69, R4.reuse, R69 ;  /* 0x0000004504457220 */ /* 0x041fe20000400000 */
[----:B------:R-:W-:Y:S01]  /*35c0*/  FMUL R68, R4, R68 ;  /* 0x0000004404447220 */ /* 0x000fe20000400000 */
[----:B------:R-:W-:Y:S01]  /*35d0*/  FFMA.FTZ R15, R6, 1.1920928955078125e-07, R15 ;  /* 0x34000000060f7823 */ /* 0x000fe2000001000f */
[C---:B------:R-:W-:Y:S01]  /*35e0*/  FMUL R19, R4.reuse, R19 ;  /* 0x0000001304137220 */ /* 0x040fe20000400000 */
[C---:B------:R-:W-:Y:S01]  /*35f0*/  FMUL R20, R4.reuse, R20 ;  /* 0x0000001404147220 */ /* 0x040fe20000400000 */
[C---:B------:R-:W-:Y:S01]  /*3600*/  FMUL R61, R4.reuse, R61 ;  /* 0x0000003d043d7220 */ /* 0x040fe20000400000 */
[C---:B------:R-:W-:Y:S01]  /*3610*/  FMUL R6, R4.reuse, R23 ;  /* 0x0000001704067220 */ /* 0x040fe20000400000 */
[C---:B------:R-:W-:Y:S01]  /*3620*/  FMUL R57, R4.reuse, R57 ;  /* 0x0000003904397220 */ /* 0x040fe20000400000 */
[----:B------:R-:W-:Y:S01]  /*3630*/  FMUL R34, R4, R25 ;  /* 0x0000001904227220 */ /* 0x000fe20000400000 */
[----:B------:R-:W-:Y:S01]  /*3640*/  VIADD R21, R12, 0xc0cafb0d ;  /* 0xc0cafb0d0c157836 */ /* 0x000fe20000000000 */
[----:B------:R-:W0:Y:S01]  /*3650*/  MUFU.RCP R4, R106 ;  /* 0x0000006a00047308 */ /* 0x000e220000001000 */
[----:B------:R-:W-:Y:S01]  /*3660*/  @!P6 FMUL R114, R114, 16777216 ;  /* 0x4b8000007272e820 */ /* 0x000fe20000400000 */
[----:B------:R-:W-:Y:S01]  /*3670*/  @!P3 FMUL R27, R27, 16777216 ;  /* 0x4b8000001b1bb820 */ /* 0x000fe20000400000 */
[----:B------:R-:W-:Y:S01]  /*3680*/  @!P3 FMUL R35, R35, 16777216 ;  /* 0x4b8000002323b820 */ /* 0x000fe20000400000 */
[----:B------:R-:W-:Y:S01]  /*3690*/  LOP3.LUT R29, R21, 0xff800000, RZ, 0xc0, !PT ;  /* 0xff800000151d7812 */ /* 0x000fe200078ec0ff */
[----:B------:R-:W-:Y:S01]  /*36a0*/  IMAD.IADD R5, R8, 0x1, -R5 ;  /* 0x0000000108057824 */ /* 0x000fe200078e0a05 */
[----:B------:R-:W-:Y:S01]  /*36b0*/  FSEL R16, RZ, -23, P5 ;  /* 0xc1b80000ff107808 */ /* 0x000fe20002800000 */
[----:B------:R-:W-:Y:S01]  /*36c0*/  @!P3 FMUL R87, R87, 16777216 ;  /* 0x4b8000005757b820 */ /* 0x000fe20000400000 */
[----:B------:R-:W-:Y:S01]  /*36d0*/  I2FP.F32.S32 R21, R29 ;  /* 0x0000001d00157245 */ /* 0x000fe20000201400 */
[----:B------:R-:W-:Y:S01]  /*36e0*/  @!P3 FMUL R83, R83, 16777216 ;  /* 0x4b8000005353b820 */ /* 0x000fe20000400000 */
[----:B------:R-:W-:Y:S01]  /*36f0*/  @!P3 FMUL R79, R79, 16777216 ;  /* 0x4b8000004f4fb820 */ /* 0x000fe20000400000 */
[----:B------:R-:W-:Y:S01]  /*3700*/  @!P3 FMUL R39, R39, 16777216 ;  /* 0x4b8000002727b820 */ /* 0x000fe20000400000 */
[----:B------:R-:W-:Y:S01]  /*3710*/  @!P3 FMUL R75, R75, 16777216 ;  /* 0x4b8000004b4bb820 */ /* 0x000fe20000400000 */
[----:B------:R-:W-:Y:S01]  /*3720*/  @!P3 FMUL R45, R45, 16777216 ;  /* 0x4b8000002d2db820 */ /* 0x000fe20000400000 */
[C---:B-1----:R-:W-:Y:S01]  /*3730*/  FMUL R31, R24.reuse, R27 ;  /* 0x0000001b181f7220 */ /* 0x042fe20000400000 */
[----:B------:R-:W-:Y:S01]  /*3740*/  FMUL R22, R24, R35 ;  /* 0x0000002318167220 */ /* 0x000fe20000400000 */
[----:B------:R-:W-:Y:S01]  /*3750*/  @!P1 FMUL R85, R85, 16777216 ;  /* 0x4b80000055559820 */ /* 0x000fe20000400000 */
[----:B------:R-:W-:Y:S01]  /*3760*/  @!P1 FMUL R33, R33, 16777216 ;  /* 0x4b80000021219820 */ /* 0x000fe20000400000 */
[----:B------:R-:W-:Y:S01]  /*3770*/  @!P1 FMUL R81, R81, 16777216 ;  /* 0x4b80000051519820 */ /* 0x000fe20000400000 */
[----:B------:R-:W-:Y:S01]  /*3780*/  @!P1 FMUL R37, R37, 16777216 ;  /* 0x4b80000025259820 */ /* 0x000fe20000400000 */
[----:B------:R-:W-:Y:S01]  /*3790*/  @!P1 FMUL R77, R77, 16777216 ;  /* 0x4b8000004d4d9820 */ /* 0x000fe20000400000 */
[----:B------:R-:W-:Y:S01]  /*37a0*/  @!P1 FMUL R43, R43, 16777216 ;  /* 0x4b8000002b2b9820 */ /* 0x000fe20000400000 */
[----:B------:R-:W-:Y:S01]  /*37b0*/  @!P1 FMUL R73, R73, 16777216 ;  /* 0x4b80000049499820 */ /* 0x000fe20000400000 */
[----:B------:R-:W-:Y:S01]  /*37c0*/  @!P1 FMUL R47, R47, 16777216 ;  /* 0x4b8000002f2f9820 */ /* 0x000fe20000400000 */
[----:B------:R-:W1:Y:S01]  /*37d0*/  MUFU.RCP R114, R114 ;  /* 0x0000007200727308 */ /* 0x000e620000001000 */
[----:B------:R-:W-:-:S02]  /*37e0*/  IMAD.MOV.U32 R35, RZ, RZ, 0x3dc6b27f ;  /* 0x3dc6b27fff237424 */ /* 0x000fc400078e00ff */
[----:B------:R-:W-:Y:S01]  /*37f0*/  FADD R27, R5, -1 ;  /* 0xbf800000051b7421 */ /* 0x000fe20000000000 */
[----:B------:R-:W-:Y:S01]  /*3800*/  FFMA.FTZ R16, R21, 1.1920928955078125e-07, R16 ;  /* 0x3400000015107823 */ /* 0x000fe20000010010 */
[C---:B------:R-:W-:Y:S01]  /*3810*/  FMUL R26, R24.reuse, R87 ;  /* 0x00000057181a7220 */ /* 0x040fe20000400000 */
[C---:B------:R-:W-:Y:S01]  /*3820*/  FMUL R21, R24.reuse, R83 ;  /* 0x0000005318157220 */ /* 0x040fe20000400000 */
[C---:B------:R-:W-:Y:S01]  /*3830*/  FMUL R79, R24.reuse, R79 ;  /* 0x0000004f184f7220 */ /* 0x040fe20000400000 */
[C---:B------:R-:W-:Y:S01]  /*3840*/  FMUL R36, R24.reuse, R39 ;  /* 0x0000002718247220 */ /* 0x040fe20000400000 */
[C---:B------:R-:W-:Y:S01]  /*3850*/  FMUL R75, R24.reuse, R75 ;  /* 0x0000004b184b7220 */ /* 0x040fe20000400000 */
[----:B------:R-:W-:Y:S01]  /*3860*/  FMUL R40, R24, R45 ;  /* 0x0000002d18287220 */ /* 0x000fe20000400000 */
[C---:B0-----:R-:W-:Y:S01]  /*3870*/  FMUL R25, R4.reuse, R85 ;  /* 0x0000005504197220 */ /* 0x041fe20000400000 */
[C---:B------:R-:W-:Y:S01]  /*3880*/  FMUL R28, R4.reuse, R33 ;  /* 0x00000021041c7220 */ /* 0x040fe20000400000 */
[C---:B------:R-:W-:Y:S01]  /*3890*/  FMUL R23, R4.reuse, R81 ;  /* 0x0000005104177220 */ /* 0x040fe20000400000 */
[C---:B------:R-:W-:Y:S01]  /*38a0*/  FMUL R77, R4.reuse, R77 ;  /* 0x0000004d044d7220 */ /* 0x040fe20000400000 */
[C---:B------:R-:W-:Y:S01]  /*38b0*/  FMUL R38, R4.reuse, R43 ;  /* 0x0000002b04267220 */ /* 0x040fe20000400000 */
[C---:B------:R-:W-:Y:S01]  /*38c0*/  FMUL R24, R4.reuse, R37 ;  /* 0x0000002504187220 */ /* 0x040fe20000400000 */
[C---:B------:R-:W-:Y:S01]  /*38d0*/  FMUL R73, R4.reuse, R73 ;  /* 0x0000004904497220 */ /* 0x040fe20000400000 */
[----:B------:R-:W-:Y:S01]  /*38e0*/  FMUL R44, R4, R47 ;  /* 0x0000002f042c7220 */ /* 0x000fe20000400000 */
[----:B------:R-:W-:Y:S01]  /*38f0*/  FFMA.FTZ R4, R27, R35, -0.16845393180847167969 ;  /* 0xbe2c7f301b047423 */ /* 0x000fe20000010023 */
[----:B------:R-:W-:Y:S01]  /*3900*/  I2FP.F32.S32 R7, R30 ;  /* 0x0000001e00077245 */ /* 0x000fe20000201400 */
[----:B------:R-:W-:Y:S01]  /*3910*/  IMAD.IADD R29, R12, 0x1, -R29 ;  /* 0x000000010c1d7824 */ /* 0x000fe200078e0a1d */
[----:B------:R-:W-:Y:S01]  /*3920*/  F2FP.SATFINITE.E4M3.F32.PACK_AB_MERGE_C R61, R61, R6, RZ ;  /* 0x000000063d3d723e */ /* 0x000fe200048070ff */
[----:B------:R-:W-:Y:S01]  /*3930*/  FFMA.FTZ R4, R27, R4, 0.1716887056827545166 ;  /* 0x3e2fcf2a1b047423 */ /* 0x000fe20000010004 */
[----:B------:R-:W-:-:S02]  /*3940*/  IMAD.IADD R30, R9, 0x1, -R30 ;  /* 0x00000001091e7824 */ /* 0x000fc400078e0a1e */
[----:B------:R-:W-:Y:S01]  /*3950*/  @!P6 FMUL R63, R63, 16777216 ;  /* 0x4b8000003f3fe820 */ /* 0x000fe20000400000 */
[----:B------:R-:W-:Y:S02]  /*3960*/  IMAD.IADD R32, R11, 0x1, -R32 ;  /* 0x000000010b207824 */ /* 0x000fe400078e0a20 */
[----:B------:R-:W-:Y:S01]  /*3970*/  FFMA.FTZ R6, R27, R4, -0.17900948226451873779 ;  /* 0xbe374e431b067423 */ /* 0x000fe20000010004 */
[----:B------:R-:W-:Y:S01]  /*3980*/  @!P6 FMUL R62, R62, 16777216 ;  /* 0x4b8000003e3ee820 */ /* 0x000fe20000400000 */
[----:B------:R-:W-:Y:S01]  /*3990*/  FADD R33, R29, -1 ;  /* 0xbf8000001d217421 */ /* 0x000fe20000000000 */
[----:B------:R-:W-:Y:S01]  /*39a0*/  F2FP.SATFINITE.E4M3.F32.PACK_AB_MERGE_C R25, R25, R28, RZ ;  /* 0x0000001c1919723e */ /* 0x000fe200048070ff */
[----:B------:R-:W-:Y:S01]  /*39b0*/  FADD R30, R30, -1 ;  /* 0xbf8000001e1e7421 */ /* 0x000fe20000000000 */
[----:B------:R-:W-:Y:S01]  /*39c0*/  FADD R32, R32, -1 ;  /* 0xbf80000020207421 */ /* 0x000fe20000000000 */
[----:B------:R-:W-:Y:S01]  /*39d0*/  FFMA.FTZ R28, R27, R6, 0.20512372255325317383 ;  /* 0x3e520bf41b1c7423 */ /* 0x000fe20000010006 */
[----:B------:R-:W-:Y:S01]  /*39e0*/  @!P6 FMUL R59, R59, 16777216 ;  /* 0x4b8000003b3be820 */ /* 0x000fe20000400000 */
[----:B------:R-:W-:Y:S01]  /*39f0*/  @!P6 FMUL R58, R58, 16777216 ;  /* 0x4b8000003a3ae820 */ /* 0x000fe20000400000 */
[C---:B-1----:R-:W-:Y:S01]  /*3a00*/  FMUL R63, R114.reuse, R63 ;  /* 0x0000003f723f7220 */ /* 0x042fe20000400000 */
[----:B------:R-:W-:Y:S01]  /*3a10*/  FMUL R62, R114, R62 ;  /* 0x0000003e723e7220 */ /* 0x000fe20000400000 */
[----:B------:R-:W-:Y:S01]  /*3a20*/  F2FP.SATFINITE.E4M3.F32.PACK_AB_MERGE_C R6, R57, R34, R61 ;  /* 0x000000223906723e */ /* 0x000fe2000480703d */
[----:B------:R-:W-:Y:S01]  /*3a30*/  FFMA.FTZ R34, R33, R35, -0.16845393180847167969 ;  /* 0xbe2c7f3021227423 */ /* 0x000fe20000010023 */
[----:B------:R-:W-:Y:S01]  /*3a40*/  F2FP.SATFINITE.E4M3.F32.PACK_AB_MERGE_C R26, R26, R31, RZ ;  /* 0x0000001f1a1a723e */ /* 0x000fe200048070ff */
[-C--:B------:R-:W-:Y:S01]  /*3a50*/  FFMA.FTZ R29, R30, R35.reuse, -0.16845393180847167969 ;  /* 0xbe2c7f301e1d7423 */ /* 0x080fe20000010023 */
[----:B------:R-:W-:Y:S01]  /*3a60*/  FFMA.FTZ R31, R32, R35, -0.16845393180847167969 ;  /* 0xbe2c7f30201f7423 */ /* 0x000fe20000010023 */
[----:B------:R-:W-:Y:S01]  /*3a70*/  FFMA.FTZ R14, R7, 1.1920928955078125e-07, R14 ;  /* 0x34000000070e7823 */ /* 0x000fe2000001000e */
[C---:B------:R-:W-:Y:S01]  /*3a80*/  FMUL R7, R114.reuse, R59 ;  /* 0x0000003b72077220 */ /* 0x040fe20000400000 */
[----:B------:R-:W-:Y:S01]  /*3a90*/  FMUL R58, R114, R58 ;  /* 0x0000003a723a7220 */ /* 0x000fe20000400000 */
[----:B------:R-:W-:Y:S01]  /*3aa0*/  F2FP.SATFINITE.E4M3.F32.PACK_AB_MERGE_C R38, R77, R38, RZ ;  /* 0x000000264d26723e */ /* 0x000fe200048070ff */
[----:B------:R-:W-:Y:S01]  /*3ab0*/  FFMA.FTZ R34, R33, R34, 0.1716887056827545166 ;  /* 0x3e2fcf2a21227423 */ /* 0x000fe20000010022 */
[----:B------:R-:W-:Y:S01]  /*3ac0*/  F2FP.SATFINITE.E4M3.F32.PACK_AB_MERGE_C R5, R79, R36, RZ ;  /* 0x000000244f05723e */ /* 0x000fe200048070ff */
[----:B------:R-:W-:Y:S01]  /*3ad0*/  FFMA.FTZ R29, R30, R29, 0.1716887056827545166 ;  /* 0x3e2fcf2a1e1d7423 */ /* 0x000fe2000001001d */
[----:B------:R-:W-:Y:S01]  /*3ae0*/  F2FP.SATFINITE.E4M3.F32.PACK_AB_MERGE_C R62, R63, R62, RZ ;  /* 0x0000003e3f3e723e */ /* 0x000fe200048070ff */
[----:B------:R-:W-:Y:S01]  /*3af0*/  FFMA.FTZ R31, R32, R31, 0.1716887056827545166 ;  /* 0x3e2fcf2a201f7423 */ /* 0x000fe2000001001f */
[----:B------:R-:W-:Y:S01]  /*3b00*/  F2FP.SATFINITE.E4M3.F32.PACK_AB_MERGE_C R4, R73, R44, R38 ;  /* 0x0000002c4904723e */ /* 0x000fe20004807026 */
[----:B------:R-:W-:Y:S01]  /*3b10*/  FFMA.FTZ R34, R33, R34, -0.17900948226451873779 ;  /* 0xbe374e4321227423 */ /* 0x000fe20000010022 */
[----:B------:R-:W-:Y:S01]  /*3b20*/  F2FP.SATFINITE.E4M3.F32.PACK_AB_MERGE_C R5, R75, R40, R5 ;  /* 0x000000284b05723e */ /* 0x000fe20004807005 */
[----:B------:R-:W-:Y:S01]  /*3b30*/  FFMA.FTZ R29, R30, R29, -0.17900948226451873779 ;  /* 0xbe374e431e1d7423 */ /* 0x000fe2000001001d */
[----:B------:R-:W-:Y:S01]  /*3b40*/  F2FP.SATFINITE.E4M3.F32.PACK_AB_MERGE_C R7, R7, R58, R62 ;  /* 0x0000003a0707723e */ /* 0x000fe2000480703e */
[----:B------:R-:W-:Y:S01]  /*3b50*/  FFMA.FTZ R31, R32, R31, -0.17900948226451873779 ;  /* 0xbe374e43201f7423 */ /* 0x000fe2000001001f */
[----:B------:R-:W-:Y:S01]  /*3b60*/  FFMA.FTZ R28, R27, R28, -0.24046532809734344482 ;  /* 0xbe763c8b1b1c7423 */ /* 0x000fe2000001001c */
[----:B------:R-:W-:Y:S01]  /*3b70*/  FFMA.FTZ R34, R33, R34, 0.20512372255325317383 ;  /* 0x3e520bf421227423 */ /* 0x000fe20000010022 */
[----:B------:R-:W-:Y:S01]  /*3b80*/  FFMA.FTZ R29, R30, R29, 0.20512372255325317383 ;  /* 0x3e520bf41e1d7423 */ /* 0x000fe2000001001d */
[----:B------:R-:W-:Y:S01]  /*3b90*/  STSM.16.M88.4 [R10], R4 ;  /* 0x000000040a007844 */ /* 0x000fe20000000200 */
[----:B------:R-:W-:Y:S01]  /*3ba0*/  FFMA.FTZ R31, R32, R31, 0.20512372255325317383 ;  /* 0x3e520bf4201f7423 */ /* 0x000fe2000001001f */
[----:B------:R-:W-:Y:S01]  /*3bb0*/  FFMA.FTZ R28, R27, R28, 0.28857114911079406738 ;  /* 0x3e93bf991b1c7423 */ /* 0x000fe2000001001c */
[----:B------:R-:W-:Y:S01]  /*3bc0*/  FFMA.FTZ R34, R33, R34, -0.24046532809734344482 ;  /* 0xbe763c8b21227423 */ /* 0x000fe20000010022 */
[----:B------:R-:W-:Y:S01]  /*3bd0*/  FFMA.FTZ R29, R30, R29, -0.24046532809734344482 ;  /* 0xbe763c8b1e1d7423 */ /* 0x000fe2000001001d */
[----:B------:R-:W-:Y:S01]  /*3be0*/  FFMA.FTZ R31, R32, R31, -0.24046532809734344482 ;  /* 0xbe763c8b201f7423 */ /* 0x000fe2000001001f */
[----:B------:R-:W-:Y:S01]  /*3bf0*/  FFMA.FTZ R28, R27, R28, -0.36067417263984680176 ;  /* 0xbeb8aa491b1c7423 */ /* 0x000fe2000001001c */
[----:B------:R-:W-:Y:S01]  /*3c00*/  FFMA.FTZ R34, R33, R34, 0.28857114911079406738 ;  /* 0x3e93bf9921227423 */ /* 0x000fe20000010022 */
[----:B------:R-:W-:Y:S01]  /*3c10*/  FFMA.FTZ R29, R30, R29, 0.28857114911079406738 ;  /* 0x3e93bf991e1d7423 */ /* 0x000fe2000001001d */
[----:B------:R-:W-:Y:S01]  /*3c20*/  FFMA.FTZ R31, R32, R31, 0.28857114911079406738 ;  /* 0x3e93bf99201f7423 */ /* 0x000fe2000001001f */
[----:B------:R-:W-:Y:S01]  /*3c30*/  FFMA.FTZ R28, R27, R28, 0.48089820146560668945 ;  /* 0x3ef6384a1b1c7423 */ /* 0x000fe2000001001c */
[----:B------:R-:W-:Y:S01]  /*3c40*/  FFMA.FTZ R34, R33, R34, -0.36067417263984680176 ;  /* 0xbeb8aa4921227423 */ /* 0x000fe20000010022 */
[----:B------:R-:W-:Y:S01]  /*3c50*/  FFMA.FTZ R29, R30, R29, -0.36067417263984680176 ;  /* 0xbeb8aa491e1d7423 */ /* 0x000fe2000001001d */
[----:B------:R-:W-:Y:S01]  /*3c60*/  FFMA.FTZ R31, R32, R31, -0.36067417263984680176 ;  /* 0xbeb8aa49201f7423 */ /* 0x000fe2000001001f */
[----:B------:R-:W-:Y:S01]  /*3c70*/  FFMA.FTZ R28, R27, R28, -0.72134751081466674805 ;  /* 0xbf38aa3b1b1c7423 */ /* 0x000fe2000001001c */
[----:B------:R-:W-:Y:S01]  /*3c80*/  FFMA.FTZ R34, R33, R34, 0.48089820146560668945 ;  /* 0x3ef6384a21227423 */ /* 0x000fe20000010022 */
[----:B------:R-:W-:Y:S01]  /*3c90*/  LOP3.LUT R40, R0, 0x7f, RZ, 0xc0, !PT ;  /* 0x0000007f00287812 */ /* 0x000fe200078ec0ff */
[----:B------:R-:W-:Y:S01]  /*3ca0*/  FFMA.FTZ R29, R30, R29, 0.48089820146560668945 ;  /* 0x3ef6384a1e1d7423 */ /* 0x000fe2000001001d */
[----:B------:R-:W-:Y:S01]  /*3cb0*/  FFMA.FTZ R31, R32, R31, 0.48089820146560668945 ;  /* 0x3ef6384a201f7423 */ /* 0x000fe2000001001f */
[----:B------:R-:W-:Y:S01]  /*3cc0*/  FMUL R28, R27, R28 ;  /* 0x0000001c1b1c7220 */ /* 0x000fe20000400000 */
[----:B------:R-:W-:Y:S01]  /*3cd0*/  ISETP.GE.U32.AND P0, PT, R8, 0x7f800000, PT ;  /* 0x7f8000000800780c */ /* 0x000fe20003f06070 */
[----:B------:R-:W-:Y:S01]  /*3ce0*/  FFMA.FTZ R34, R33, R34, -0.72134751081466674805 ;  /* 0xbf38aa3b21227423 */ /* 0x000fe20000010022 */
[----:B------:R-:W-:Y:S01]  /*3cf0*/  LEA R40, R40, UR12, 0x4 ;  /* 0x0000000c28287c11 */ /* 0x000fe2000f8e20ff */
[----:B------:R-:W-:Y:S01]  /*3d00*/  BAR.SYNC.DEFER_BLOCKING 0x0 ;  /* 0x0000000000007b1d */ /* 0x000fe20000010000 */
[----:B------:R-:W-:Y:S01]  /*3d10*/  FFMA.FTZ R29, R30, R29, -0.72134751081466674805 ;  /* 0xbf38aa3b1e1d7423 */ /* 0x000fe2000001001d */
[----:B------:R-:W-:Y:S01]  /*3d20*/  FFMA.FTZ R31, R32, R31, -0.72134751081466674805 ;  /* 0xbf38aa3b201f7423 */ /* 0x000fe2000001001f */
[----:B------:R-:W-:Y:S01]  /*3d30*/  FMUL R28, R27, R28 ;  /* 0x0000001c1b1c7220 */ /* 0x000fe20000400000 */
[----:B------:R-:W-:Y:S01]  /*3d40*/  FMUL R34, R33, R34 ;  /* 0x0000002221227220 */ /* 0x000fe20000400000 */
[----:B------:R-:W-:Y:S01]  /*3d50*/  ISETP.GE.U32.AND P1, PT, R9, 0x7f800000, PT ;  /* 0x7f8000000900780c */ /* 0x000fe20003f26070 */
[----:B------:R-:W-:Y:S01]  /*3d60*/  FMUL R29, R30, R29 ;  /* 0x0000001d1e1d7220 */ /* 0x000fe20000400000 */
[----:B------:R-:W-:Y:S01]  /*3d70*/  ISETP.GE.U32.AND P5, PT, R11, 0x7f800000, PT ;  /* 0x7f8000000b00780c */ /* 0x000fe20003fa6070 */
[----:B------:R-:W-:Y:S01]  /*3d80*/  FMUL R31, R32, R31 ;  /* 0x0000001f201f7220 */ /* 0x000fe20000400000 */
[----:B------:R-:W-:Y:S01]  /*3d90*/  FFMA.FTZ R28, R27, 1.4426950216293334961, R28 ;  /* 0x3fb8aa3b1b1c7823 */ /* 0x000fe2000001001c */
[----:B------:R-:W-:Y:S01]  /*3da0*/  FMUL R34, R33, R34 ;  /* 0x0000002221227220 */ /* 0x000fe20000400000 */
[----:B------:R-:W-:Y:S01]  /*3db0*/  FMUL R29, R30, R29 ;  /* 0x0000001d1e1d7220 */ /* 0x000fe20000400000 */
[----:B------:R-:W-:Y:S01]  /*3dc0*/  FMUL R31, R32, R31 ;  /* 0x0000001f201f7220 */ /* 0x000fe20000400000 */
[----:B------:R-:W-:Y:S01]  /*3dd0*/  FADD R43, R13, R28 ;  /* 0x0000001c0d2b7221 */ /* 0x000fe20000000000 */
[----:B------:R-:W-:Y:S01]  /*3de0*/  FFMA.FTZ R33, R33, 1.4426950216293334961, R34 ;  /* 0x3fb8aa3b21217823 */ /* 0x000fe20000010022 */
[----:B------:R-:W-:-:S02]  /*3df0*/  @P0 IMAD.MOV.U32 R13, RZ, RZ, 0x7f800000 ;  /* 0x7f800000ff0d0424 */ /* 0x000fc400078e00ff */
[----:B------:R-:W-:Y:S01]  /*3e00*/  FFMA.FTZ R29, R30, 1.4426950216293334961, R29 ;  /* 0x3fb8aa3b1e1d7823 */ /* 0x000fe2000001001d */
[----:B------:R-:W-:Y:S01]  /*3e10*/  FFMA.FTZ R32, R32, 1.4426950216293334961, R31 ;  /* 0x3fb8aa3b20207823 */ /* 0x000fe2000001001f */
[----:B------:R-:W-:Y:S01]  /*3e20*/  @!P6 FMUL R71, R71, 16777216 ;  /* 0x4b8000004747e820 */ /* 0x000fe20000400000 */
[----:B------:R-:W-:Y:S01]  /*3e30*/  @!P6 FMUL R70, R70, 16777216 ;  /* 0x4b8000004646e820 */ /* 0x000fe20000400000 */
[----:B------:R-:W-:Y:S01]  /*3e40*/  FADD R79, R16, R33 ;  /* 0x00000021104f7221 */ /* 0x000fe20000000000 */
[C---:B------:R-:W-:Y:S01]  /*3e50*/  FSETP.NEU.AND P3, PT, R8.reuse, RZ, PT ;  /* 0x000000ff0800720b */ /* 0x040fe20003f6d000 */
[----:B------:R-:W-:Y:S01]  /*3e60*/  @P0 FFMA.FTZ R43, R8, R13, +INF ;  /* 0x7f800000082b0423 */ /* 0x000fe2000001000d */
[----:B------:R-:W-:Y:S01]  /*3e70*/  FADD R49, R14, R29 ;  /* 0x0000001d0e317221 */ /* 0x000fe20000000000 */
[----:B------:R-:W0:Y:S01]  /*3e80*/  LDS.128 R4, [R40] ;  /* 0x0000000028047984 */ /* 0x000e220000000c00 */
[----:B------:R-:W-:Y:S01]  /*3e90*/  FADD R78, R15, R32 ;  /* 0x000000200f4e7221 */ /* 0x000fe20000000000 */
[----:B------:R-:W-:Y:S01]  /*3ea0*/  @P1 IMAD.MOV.U32 R16, RZ, RZ, 0x7f800000 ;  /* 0x7f800000ff101424 */ /* 0x000fe200078e00ff */
[----:B------:R-:W-:Y:S01]  /*3eb0*/  @P5 MOV R8, 0x7f800000 ;  /* 0x7f80000000085802 */ /* 0x000fe20000000f00 */
[----:B------:R-:W-:Y:S01]  /*3ec0*/  @!P6 FMUL R17, R17, 16777216 ;  /* 0x4b8000001111e820 */ /* 0x000fe20000400000 */
[----:B------:R-:W-:Y:S01]  /*3ed0*/  @!P6 FMUL R18, R18, 16777216 ;  /* 0x4b8000001212e820 */ /* 0x000fe20000400000 */
[C---:B------:R-:W-:Y:S01]  /*3ee0*/  FMUL R71, R114.reuse, R71 ;  /* 0x0000004772477220 */ /* 0x040fe20000400000 */
[C---:B------:R-:W-:Y:S01]  /*3ef0*/  FMUL R70, R114.reuse, R70 ;  /* 0x0000004672467220 */ /* 0x040fe20000400000 */
[----:B------:R-:W1:Y:S01]  /*3f00*/  LDC.64 R14, c[0x0][0x228] ;  /* 0x00008a00ff0e7b82 */ /* 0x000e620000000a00 */
[----:B------:R-:W-:Y:S01]  /*3f10*/  @P1 FFMA.FTZ R49, R9, R16, +INF ;  /* 0x7f80000009311423 */ /* 0x000fe20000010010 */
[C---:B------:R-:W-:Y:S01]  /*3f20*/  FMUL R17, R114.reuse, R17 ;  /* 0x0000001172117220 */ /* 0x040fe20000400000 */
[----:B------:R-:W-:Y:S01]  /*3f30*/  FMUL R18, R114, R18 ;  /* 0x0000001272127220 */ /* 0x000fe20000400000 */
[C---:B------:R-:W-:Y:S01]  /*3f40*/  FSETP.NEU.AND P1, PT, R11.reuse, RZ, PT ;  /* 0x000000ff0b00720b */ /* 0x040fe20003f2d000 */
[----:B------:R-:W-:Y:S01]  /*3f50*/  @P5 FFMA.FTZ R78, R11, R8, +INF ;  /* 0x7f8000000b4e5423 */ /* 0x000fe20000010008 */
[----:B------:R-:W-:-:S02]  /*3f60*/  F2FP.SATFINITE.E4M3.F32.PACK_AB_MERGE_C R68, R69, R68, RZ ;  /* 0x000000444544723e */ /* 0x000fc400048070ff */
[----:B------:R-:W-:Y:S01]  /*3f70*/  F2FP.SATFINITE.E4M3.F32.PACK_AB_MERGE_C R70, R71, R70, RZ ;  /* 0x000000464746723e */ /* 0x000fe200048070ff */
[----:B------:R-:W2:Y:S01]  /*3f80*/  LDC R11, c[0x0][0x278] ;  /* 0x00009e00ff0b7b82 */ /* 0x000ea20000000800 */
[----:B------:R-:W-:Y:S02]  /*3f90*/  ISETP.GE.U32.AND P4, PT, R12, 0x7f800000, PT ;  /* 0x7f8000000c00780c */ /* 0x000fe40003f86070 */
[----:B------:R-:W-:Y:S02]  /*3fa0*/  F2FP.SATFINITE.E4M3.F32.PACK_AB_MERGE_C R24, R23, R24, R25 ;  /* 0x000000181718723e */ /* 0x000fe40004807019 */
[----:B------:R-:W-:Y:S02]  /*3fb0*/  F2FP.SATFINITE.E4M3.F32.PACK_AB_MERGE_C R25, R21, R22, R26 ;  /* 0x000000161519723e */ /* 0x000fe4000480701a */
[----:B------:R-:W-:Y:S02]  /*3fc0*/  F2FP.SATFINITE.E4M3.F32.PACK_AB_MERGE_C R26, R19, R20, R68 ;  /* 0x00000014131a723e */ /* 0x000fe40004807044 */
[----:B------:R-:W-:Y:S01]  /*3fd0*/  F2FP.SATFINITE.E4M3.F32.PACK_AB_MERGE_C R27, R17, R18, R70 ;  /* 0x00000012111b723e */ /* 0x000fe20004807046 */
[----:B------:R-:W-:Y:S01]  /*3fe0*/  BAR.SYNC.DEFER_BLOCKING 0x0 ;  /* 0x0000000000007b1d */ /* 0x000fe20000010000 */
[----:B------:R-:W-:Y:S01]  /*3ff0*/  FSETP.NEU.AND P2, PT, R9, RZ, PT ;  /* 0x000000ff0900720b */ /* 0x000fe20003f4d000 */
[----:B------:R-:W-:Y:S01]  /*4000*/  IMAD R9, R2, UR5, RZ ;  /* 0x0000000502097c24 */ /* 0x000fe2000f8e02ff */
[----:B------:R-:W-:Y:S01]  /*4010*/  USHF.R.S32.HI UR5, URZ, 0x1f, UR4 ;  /* 0x0000001f3f057899 */ /* 0x000fe20008011404 */
[----:B------:R-:W-:Y:S01]  /*4020*/  @P4 IMAD.MOV.U32 R13, RZ, RZ, 0x7f800000 ;  /* 0x7f800000ff0d4424 */ /* 0x000fe200078e00ff */
[----:B------:R-:W-:-:S02]  /*4030*/  FSETP.NEU.AND P0, PT, R12, RZ, PT ;  /* 0x000000ff0c00720b */ /* 0x000fc40003f0d000 */
[----:B------:R-:W-:Y:S01]  /*4040*/  FSEL R43, R43, -INF , P3 ;  /* 0xff8000002b2b7808 */ /* 0x000fe20001800000 */
[----:B------:R-:W-:Y:S01]  /*4050*/  @P4 FFMA.FTZ R79, R12, R13, +INF ;  /* 0x7f8000000c4f4423 */ /* 0x000fe2000001000d */
[----:B-1----:R-:W-:Y:S01]  /*4060*/  IADD3 R8, P4, P5, R9, UR4, R14 ;  /* 0x0000000409087c10 */ /* 0x002fe2000fd9e00e */
[----:B------:R-:W-:Y:S01]  /*4070*/  ULDC UR4, c[0x0][0x27c] ;  /* 0x00009f0000047ab9 */ /* 0x000fe20000000800 */
[----:B------:R-:W-:Y:S01]  /*4080*/  SHF.R.S32.HI R12, RZ, 0x1f, R9 ;  /* 0x0000001fff0c7819 */ /* 0x000fe20000011409 */
[----:B------:R-:W-:Y:S01]  /*4090*/  FFMA R42, R43, 0.69314718246459960938, R42 ;  /* 0x3f3172182b2a7823 */ /* 0x000fe2000000002a */
[----:B0-----:R-:W-:Y:S01]  /*40a0*/  PRMT R81, R7, 0x7773, RZ ;  /* 0x0000777307517816 */ /* 0x001fe200000000ff */
[----:B--2---:R-:W-:Y:S01]  /*40b0*/  IMAD.SHL.U32 R17, R11, 0x4, RZ ;  /* 0x000000040b117824 */ /* 0x004fe200078e00ff */
[----:B------:R-:W-:Y:S01]  /*40c0*/  PRMT R83, R7, 0x7772, RZ ;  /* 0x0000777207537816 */ /* 0x000fe200000000ff */
[----:B------:R-:W-:Y:S01]  /*40d0*/  IMAD R19, R11, 0x5, RZ ;  /* 0x000000050b137824 */ /* 0x000fe200078e02ff */
[----:B------:R-:W-:Y:S01]  /*40e0*/  PRMT R85, R7, 0x7771, RZ ;  /* 0x0000777107557816 */ /* 0x000fe200000000ff */
[----:B------:R-:W-:Y:S01]  /*40f0*/  IMAD R21, R11, 0x6, RZ ;  /* 0x000000060b157824 */ /* 0x000fe200078e02ff */
[----:B------:R-:W-:Y:S01]  /*4100*/  PRMT R91, R7, 0x7770, RZ ;  /* 0x00007770075b7816 */ /* 0x000fe200000000ff */
[----:B------:R-:W-:Y:S01]  /*4110*/  IMAD R7, R11, 0x3, RZ ;  /* 0x000000030b077824 */ /* 0x000fe200078e02ff */
[----:B------:R-:W-:Y:S01]  /*4120*/  PRMT R97, R5, 0x7773, RZ ;  /* 0x0000777305617816 */ /* 0x000fe200000000ff */
[----:B------:R-:W-:Y:S01]  /*4130*/  IMAD R23, R11, 0x7, RZ ;  /* 0x000000070b177824 */ /* 0x000fe200078e02ff */
[C---:B------:R-:W-:Y:S01]  /*4140*/  PRMT R99, R5.reuse, 0x7772, RZ ;  /* 0x0000777205637816 */ /* 0x040fe200000000ff */
[----:B------:R0:W-:Y:S01]  /*4150*/  STSM.16.M88.4 [R10], R24 ;  /* 0x000000180a007844 */ /* 0x0001e20000000200 */
[----:B------:R-:W-:Y:S01]  /*4160*/  PRMT R95, R5, 0x7771, RZ ;  /* 0x00007771055f7816 */ /* 0x000fe200000000ff */
[----:B------:R-:W-:Y:S01]  /*4170*/  IMAD R29, R11, 0xa, RZ ;  /* 0x0000000a0b1d7824 */ /* 0x000fe200078e02ff */
[----:B------:R-:W-:Y:S01]  /*4180*/  PRMT R105, R5, 0x7770, RZ ;  /* 0x0000777005697816 */ /* 0x000fe200000000ff */
[C---:B------:R-:W-:Y:S01]  /*4190*/  IMAD.SHL.U32 R5, R11.reuse, 0x2, RZ ;  /* 0x000000020b057824 */ /* 0x040fe200078e00ff */
[----:B------:R-:W-:Y:S01]  /*41a0*/  IADD3.X R9, R12, UR5, R15, P4, P5 ;  /* 0x000000050c097c10 */ /* 0x000fe2000a7ea40f */
[----:B------:R-:W-:Y:S01]  /*41b0*/  IMAD R31, R11, 0xb, RZ ;  /* 0x0000000b0b1f7824 */ /* 0x000fe200078e02ff */
[-C--:B------:R-:W-:Y:S01]  /*41c0*/  IADD3 R14, P4, R7, R8.reuse, RZ ;  /* 0x00000008070e7210 */ /* 0x080fe20007f9e0ff */
[----:B------:R-:W-:Y:S01]  /*41d0*/  IMAD R33, R11, 0xc, RZ ;  /* 0x0000000c0b217824 */ /* 0x000fe200078e02ff */
[-C--:B------:R-:W-:Y:S01]  /*41e0*/  IADD3 R12, P6, R5, R8.reuse, RZ ;  /* 0x00000008050c7210 */ /* 0x080fe20007fde0ff */
[C---:B------:R-:W-:Y:S01]  /*41f0*/  IMAD R35, R11.reuse, 0xd, RZ ;  /* 0x0000000d0b237824 */ /* 0x040fe200078e02ff */
[C---:B------:R-:W-:Y:S01]  /*4200*/  PRMT R87, R6.reuse, 0x7773, RZ ;  /* 0x0000777306577816 */ /* 0x040fe200000000ff */
[C---:B------:R-:W-:Y:S01]  /*4210*/  IMAD R37, R11.reuse, 0xe, RZ ;  /* 0x0000000e0b257824 */ /* 0x040fe200078e02ff */
[C---:B------:R-:W-:Y:S01]  /*4220*/  PRMT R89, R6.reuse, 0x7772, RZ ;  /* 0x0000777206597816 */ /* 0x040fe200000000ff */
[C---:B------:R-:W-:Y:S01]  /*4230*/  IMAD R39, R11.reuse, 0xf, RZ ;  /* 0x0000000f0b277824 */ /* 0x040fe200078e02ff */
[----:B------:R-:W-:Y:S01]  /*4240*/  PRMT R93, R6, 0x7771, RZ ;  /* 0x00007771065d7816 */ /* 0x000fe200000000ff */
[C---:B0-----:R-:W-:Y:S01]  /*4250*/  IMAD.SHL.U32 R25, R11.reuse, 0x8, RZ ;  /* 0x000000080b197824 */ /* 0x041fe200078e00ff */
[----:B------:R-:W-:Y:S01]  /*4260*/  IADD3 R10, P5, R8, R11, RZ ;  /* 0x0000000b080a7210 */ /* 0x000fe20007fbe0ff */
[C---:B------:R-:W-:Y:S01]  /*4270*/  IMAD R27, R11.reuse, 0x9, RZ ;  /* 0x000000090b1b7824 */ /* 0x040fe200078e02ff */
[----:B------:R-:W-:Y:S01]  /*4280*/  PRMT R101, R6, 0x7770, RZ ;  /* 0x0000777006657816 */ /* 0x000fe200000000ff */
[C---:B------:R-:W-:Y:S01]  /*4290*/  IMAD.SHL.U32 R45, R11.reuse, 0x10, RZ ;  /* 0x000000100b2d7824 */ /* 0x040fe200078e00ff */
[C---:B------:R-:W-:Y:S01]  /*42a0*/  PRMT R107, R4.reuse, 0x7773, RZ ;  /* 0x00007773046b7816 */ /* 0x040fe200000000ff */
[C---:B------:R-:W-:Y:S01]  /*42b0*/  IMAD R47, R11.reuse, 0x11, RZ ;  /* 0x000000110b2f7824 */ /* 0x040fe200078e02ff */
[C---:B------:R-:W-:Y:S01]  /*42c0*/  PRMT R109, R4.reuse, 0x7772, RZ ;  /* 0x00007772046d7816 */ /* 0x040fe200000000ff */
[C---:B------:R-:W-:Y:S01]  /*42d0*/  IMAD R51, R11.reuse, 0x12, RZ ;  /* 0x000000120b337824 */ /* 0x040fe200078e02ff */
[C---:B------:R-:W-:Y:S01]  /*42e0*/  PRMT R103, R4.reuse, 0x7771, RZ ;  /* 0x0000777104677816 */ /* 0x040fe200000000ff */
[C---:B------:R-:W-:Y:S01]  /*42f0*/  IMAD R53, R11.reuse, 0x13, RZ ;  /* 0x000000130b357824 */ /* 0x040fe200078e02ff */
[----:B------:R-:W-:Y:S01]  /*4300*/  PRMT R111, R4, 0x7770, RZ ;  /* 0x00007770046f7816 */ /* 0x000fe200000000ff */
[----:B------:R-:W-:Y:S01]  /*4310*/  BAR.SYNC.DEFER_BLOCKING 0x0 ;  /* 0x0000000000007b1d */ /* 0x000fe20000010000 */
[----:B------:R-:W-:Y:S01]  /*4320*/  IMAD R55, R11, 0x14, RZ ;  /* 0x000000140b377824 */ /* 0x000fe200078e02ff */
[-C--:B------:R-:W-:Y:S01]  /*4330*/  LEA.HI.X.SX32 R13, R5, R9.reuse, 0x1, P6 ;  /* 0x00000009050d7211 */ /* 0x080fe200030f0eff */
[----:B------:R-:W-:Y:S01]  /*4340*/  IMAD R57, R11, 0x15, RZ ;  /* 0x000000150b397824 */ /* 0x000fe200078e02ff */
[-C--:B------:R-:W-:Y:S01]  /*4350*/  LEA.HI.X.SX32 R15, R7, R9.reuse, 0x1, P4 ;  /* 0x00000009070f7211 */ /* 0x080fe200020f0eff */
[----:B------:R-:W-:Y:S01]  /*4360*/  IMAD R59, R11, 0x16, RZ ;  /* 0x000000160b3b7824 */ /* 0x000fe200078e02ff */
[-C--:B------:R-:W-:Y:S01]  /*4370*/  IADD3 R18, P6, R19, R8.reuse, RZ ;  /* 0x0000000813127210 */ /* 0x080fe20007fde0ff */
[----:B------:R-:W-:Y:S01]  /*4380*/  IMAD R61, R11, 0x17, RZ ;  /* 0x000000170b3d7824 */ /* 0x000fe200078e02ff */
[-C--:B------:R-:W-:Y:S01]  /*4390*/  IADD3 R20, P4, R21, R8.reuse, RZ ;  /* 0x0000000815147210 */ /* 0x080fe20007f9e0ff */
        /* <DEDUP_REMOVED lines=14> */
[C---:B------:R-:W-:Y:S01]  /*4480*/  IMAD R77, R11.reuse, 0x1f, RZ ;  /* 0x0000001f0b4d7824 */ /* 0x040fe200078e02ff */
[-C--:B------:R-:W-:Y:S01]  /*4490*/  LEA.HI.X.SX32 R11, R11, R9.reuse, 0x1, P5 ;  /* 0x000000090b0b7211 */ /* 0x080fe200028f0eff */
[----:B------:R-:W0:Y:S01]  /*44a0*/  LDS.128 R4, [R40] ;  /* 0x0000000028047984 */ /* 0x000e220000000c00 */
[-C--:B------:R-:W-:Y:S01]  /*44b0*/  IADD3 R16, P5, R17, R8.reuse, RZ ;  /* 0x0000000811107210 */ /* 0x080fe20007fbe0ff */
[----:B------:R-:W-:Y:S01]  /*44c0*/  UIMAD UR4, UR13, UR4, URZ ;  /* 0x000000040d0472a4 */ /* 0x000fe2000f8e023f */
[-C--:B------:R-:W-:Y:S01]  /*44d0*/  IADD3 R32, P4, R33, R8.reuse, RZ ;  /* 0x0000000821207210 */ /* 0x080fe20007f9e0ff */
[----:B------:R-:W-:Y:S01]  /*44e0*/  STG.E.U8 desc[UR16][R8.64], R111 ;  /* 0x0000006f08007986 */ /* 0x000fe2000c101110 */
[-C--:B------:R-:W-:Y:S01]  /*44f0*/  LEA.HI.X.SX32 R17, R17, R9.reuse, 0x1, P5 ;  /* 0x0000000911117211 */ /* 0x080fe200028f0eff */
[----:B------:R-:W-:Y:S01]  /*4500*/  USHF.L.U32 UR6, UR4, 0x2, URZ ;  /* 0x0000000204067899 */ /* 0x000fe2000800063f */
[-C--:B------:R-:W-:Y:S01]  /*4510*/  IADD3 R22, P5, R23, R8.reuse, RZ ;  /* 0x0000000817167210 */ /* 0x080fe20007fbe0ff */
[----:B------:R-:W-:Y:S01]  /*4520*/  STG.E.U8 desc[UR16][R10.64], R103 ;  /* 0x000000670a007986 */ /* 0x000fe2000c101110 */
[-C--:B------:R-:W-:Y:S01]  /*4530*/  LEA.HI.X.SX32 R31, R31, R9.reuse, 0x1, P6 ;  /* 0x000000091f1f7211 */ /* 0x080fe200030f0eff */
[----:B------:R-:W-:Y:S01]  /*4540*/  UIMAD.WIDE UR4, UR4, 0x4, URZ ;  /* 0x00000004040478a5 */ /* 0x000fe2000f8e023f */
[----:B------:R-:W-:Y:S01]  /*4550*/  LEA.HI.X.SX32 R23, R23, R9, 0x1, P5 ;  /* 0x0000000917177211 */ /* 0x000fe200028f0eff */
[----:B------:R-:W-:Y:S01]  /*4560*/  STG.E.U8 desc[UR16][R12.64], R105 ;  /* 0x000000690c007986 */ /* 0x000fe2000c101110 */
[----:B------:R-:W-:-:S02]  /*4570*/  IADD3 R28, P5, R29, R8, RZ ;  /* 0x000000081d1c7210 */ /* 0x000fc40007fbe0ff */
[-C--:B------:R-:W-:Y:S01]  /*4580*/  LEA.HI.X.SX32 R33, R33, R9.reuse, 0x1, P4 ;  /* 0x0000000921217211 */ /* 0x080fe200020f0eff */
[----:B------:R-:W-:Y:S01]  /*4590*/  STG.E.U8 desc[UR16][R14.64], R95 ;  /* 0x0000005f0e007986 */ /* 0x000fe2000c101110 */
[-C--:B------:R-:W-:Y:S02]  /*45a0*/  LEA.HI.X.SX32 R29, R29, R9.reuse, 0x1, P5 ;  /* 0x000000091d1d7211 */ /* 0x080fe400028f0eff */
[-C--:B------:R-:W-:Y:S01]  /*45b0*/  IADD3 R34, P5, R35, R8.reuse, RZ ;  /* 0x0000000823227210 */ /* 0x080fe20007fbe0ff */
[----:B------:R-:W-:Y:S01]  /*45c0*/  STG.E.U8 desc[UR16][R16.64], R101 ;  /* 0x0000006510007986 */ /* 0x000fe2000c101110 */
[-C--:B------:R-:W-:Y:S02]  /*45d0*/  IADD3 R36, P6, R37, R8.reuse, RZ ;  /* 0x0000000825247210 */ /* 0x080fe40007fde0ff */
[----:B------:R-:W-:Y:S01]  /*45e0*/  LEA.HI.X.SX32 R35, R35, R9, 0x1, P5 ;  /* 0x0000000923237211 */ /* 0x000fe200028f0eff */
[----:B------:R-:W-:Y:S01]  /*45f0*/  STG.E.U8 desc[UR16][R18.64], R93 ;  /* 0x0000005d12007986 */ /* 0x000fe2000c101110 */
[----:B------:R-:W-:-:S02]  /*4600*/  IADD3 R38, P4, R39, R8, RZ ;  /* 0x0000000827267210 */ /* 0x000fc40007f9e0ff */
[-C--:B------:R-:W-:Y:S01]  /*4610*/  IADD3 R44, P5, R45, R8.reuse, RZ ;  /* 0x000000082d2c7210 */ /* 0x080fe20007fbe0ff */
[----:B------:R-:W-:Y:S01]  /*4620*/  STG.E.U8 desc[UR16][R20.64], R91 ;  /* 0x0000005b14007986 */ /* 0x000fe2000c101110 */
[-C--:B------:R-:W-:Y:S02]  /*4630*/  LEA.HI.X.SX32 R37, R37, R9.reuse, 0x1, P6 ;  /* 0x0000000925257211 */ /* 0x080fe400030f0eff */
[-C--:B------:R-:W-:Y:S01]  /*4640*/  LEA.HI.X.SX32 R39, R39, R9.reuse, 0x1, P4 ;  /* 0x0000000927277211 */ /* 0x080fe200020f0eff */
[----:B------:R-:W-:Y:S01]  /*4650*/  STG.E.U8 desc[UR16][R22.64], R85 ;  /* 0x0000005516007986 */ /* 0x000fe2000c101110 */
[----:B------:R-:W-:Y:S02]  /*4660*/  LEA.HI.X.SX32 R45, R45, R9, 0x1, P5 ;  /* 0x000000092d2d7211 */ /* 0x000fe400028f0eff */
[-C--:B------:R-:W-:Y:S01]  /*4670*/  IADD3 R46, P6, R47, R8.reuse, RZ ;  /* 0x000000082f2e7210 */ /* 0x080fe20007fde0ff */
        /* <DEDUP_REMOVED lines=9> */
[----:B------:R0:W-:Y:S01]  /*4710*/  STG.E.U8 desc[UR16][R30.64], R97 ;  /* 0x000000611e007986 */ /* 0x0001e2000c101110 */
        /* <DEDUP_REMOVED lines=13> */
[-C--:B------:R-:W-:Y:S02]  /*47f0*/  LEA.HI.X.SX32 R63, R63, R9.reuse, 0x1, P4 ;  /* 0x000000093f3f7211 */ /* 0x080fe400020f0eff */
[----:B------:R-:W-:Y:S02]  /*4800*/  LEA.HI.X.SX32 R65, R65, R9, 0x1, P5 ;  /* 0x0000000941417211 */ /* 0x000fe400028f0eff */
[-C--:B------:R-:W-:Y:S02]  /*4810*/  IADD3 R66, P6, R67, R8.reuse, RZ ;  /* 0x0000000843427210 */ /* 0x080fe40007fde0ff */
[----:B------:R-:W-:-:S02]  /*4820*/  IADD3 R68, P4, R69, R8, RZ ;  /* 0x0000000845447210 */ /* 0x000fc40007f9e0ff */
[-C--:B------:R-:W-:Y:S02]  /*4830*/  IADD3 R70, P5, R71, R8.reuse, RZ ;  /* 0x0000000847467210 */ /* 0x080fe40007fbe0ff */
[-C--:B------:R-:W-:Y:S02]  /*4840*/  LEA.HI.X.SX32 R67, R67, R9.reuse, 0x1, P6 ;  /* 0x0000000943437211 */ /* 0x080fe400030f0eff */
[-C--:B------:R-:W-:Y:S02]  /*4850*/  LEA.HI.X.SX32 R69, R69, R9.reuse, 0x1, P4 ;  /* 0x0000000945457211 */ /* 0x080fe400020f0eff */
[----:B------:R-:W-:Y:S02]  /*4860*/  LEA.HI.X.SX32 R71, R71, R9, 0x1, P5 ;  /* 0x0000000947477211 */ /* 0x000fe400028f0eff */
[-C--:B------:R-:W-:Y:S02]  /*4870*/  IADD3 R72, P6, R73, R8.reuse, RZ ;  /* 0x0000000849487210 */ /* 0x080fe40007fde0ff */
[----:B------:R-:W-:-:S02]  /*4880*/  IADD3 R74, P4, R75, R8, RZ ;  /* 0x000000084b4a7210 */ /* 0x000fc40007f9e0ff */
[----:B------:R-:W-:Y:S02]  /*4890*/  IADD3 R76, P5, R77, R8, RZ ;  /* 0x000000084d4c7210 */ /* 0x000fe40007fbe0ff */
[C---:B0-----:R-:W-:Y:S02]  /*48a0*/  PRMT R31, R4.reuse, 0x7770, RZ ;  /* 0x00007770041f7816 */ /* 0x041fe400000000ff */
[----:B------:R-:W-:Y:S02]  /*48b0*/  PRMT R29, R4, 0x7771, RZ ;  /* 0x00007771041d7816 */ /* 0x000fe400000000ff */
[C---:B------:R-:W-:Y:S01]  /*48c0*/  PRMT R91, R5.reuse, 0x7770, RZ ;  /* 0x00007770055b7816 */ /* 0x040fe200000000ff */
[----:B------:R-:W-:Y:S01]  /*48d0*/  STG.E.U8 desc[UR16][R44.64], R31 ;  /* 0x0000001f2c007986 */ /* 0x000fe2000c101110 */
[----:B------:R-:W-:Y:S02]  /*48e0*/  PRMT R85, R5, 0x7771, RZ ;  /* 0x0000777105557816 */ /* 0x000fe400000000ff */
[-C--:B------:R-:W-:Y:S01]  /*48f0*/  LEA.HI.X.SX32 R73, R73, R9.reuse, 0x1, P6 ;  /* 0x0000000949497211 */ /* 0x080fe200030f0eff */
[----:B------:R-:W-:Y:S01]  /*4900*/  STG.E.U8 desc[UR16][R46.64], R29 ;  /* 0x0000001d2e007986 */ /* 0x000fe2000c101110 */
[----:B------:R-:W-:-:S02]  /*4910*/  LEA.HI.X.SX32 R75, R75, R9, 0x1, P4 ;  /* 0x000000094b4b7211 */ /* 0x000fc400020f0eff */
[----:B------:R-:W-:Y:S01]  /*4920*/  LEA.HI.X.SX32 R77, R77, R9, 0x1, P5 ;  /* 0x000000094d4d7211 */ /* 0x000fe200028f0eff */
[----:B------:R-:W-:Y:S01]  /*4930*/  STG.E.U8 desc[UR16][R50.64], R91 ;  /* 0x0000005b32007986 */ /* 0x000fe2000c101110 */
[C---:B------:R-:W-:Y:S02]  /*4940*/  PRMT R17, R5.reuse, 0x7773, RZ ;  /* 0x0000777305117816 */ /* 0x040fe400000000ff */
[----:B------:R-:W-:Y:S01]  /*4950*/  PRMT R19, R5, 0x7772, RZ ;  /* 0x0000777205137816 */ /* 0x000fe200000000ff */
[----:B------:R-:W-:Y:S01]  /*4960*/  STG.E.U8 desc[UR16][R52.64], R85 ;  /* 0x0000005534007986 */ /* 0x000fe2000c101110 */
[C---:B------:R-:W-:Y:S02]  /*4970*/  PRMT R27, R6.reuse, 0x7770, RZ ;  /* 0x00007770061b7816 */ /* 0x040fe400000000ff */
[----:B------:R-:W-:Y:S02]  /*4980*/  PRMT R5, R6, 0x7771, RZ ;  /* 0x0000777106057816 */ /* 0x000fe400000000ff */
[C---:B------:R-:W-:Y:S01]  /*4990*/  PRMT R9, R7.reuse, 0x7773, RZ ;  /* 0x0000777307097816 */ /* 0x040fe200000000ff */
[----:B------:R-:W-:Y:S01]  /*49a0*/  STG.E.U8 desc[UR16][R54.64], R27 ;  /* 0x0000001b36007986 */ /* 0x000fe2000c101110 */
[----:B------:R-:W-:-:S02]  /*49b0*/  PRMT R11, R7, 0x7772, RZ ;  /* 0x00007772070b7816 */ /* 0x000fc400000000ff */
[C---:B------:R-:W-:Y:S01]  /*49c0*/  PRMT R25, R7.reuse, 0x7771, RZ ;  /* 0x0000777107197816 */ /* 0x040fe200000000ff */
[----:B------:R0:W-:Y:S01]  /*49d0*/  STG.E.U8 desc[UR16][R56.64], R5 ;  /* 0x0000000538007986 */ /* 0x0001e2000c101110 */
[----:B------:R-:W-:Y:S02]  /*49e0*/  PRMT R7, R7, 0x7770, RZ ;  /* 0x0000777007077816 */ /* 0x000fe400000000ff */
[C---:B------:R-:W-:Y:S02]  /*49f0*/  PRMT R23, R4.reuse, 0x7772, RZ ;  /* 0x0000777204177816 */ /* 0x040fe400000000ff */
[----:B------:R-:W-:Y:S01]  /*4a00*/  PRMT R21, R4, 0x7773, RZ ;  /* 0x0000777304157816 */ /* 0x000fe200000000ff */
[----:B------:R-:W-:Y:S01]  /*4a10*/  STG.E.U8 desc[UR16][R58.64], R7 ;  /* 0x000000073a007986 */ /* 0x000fe2000c101110 */
[C---:B------:R-:W-:Y:S02]  /*4a20*/  PRMT R15, R6.reuse, 0x7772, RZ ;  /* 0x00007772060f7816 */ /* 0x040fe400000000ff */
[----:B------:R-:W-:Y:S01]  /*4a30*/  PRMT R13, R6, 0x7773, RZ ;  /* 0x00007773060d7816 */ /* 0x000fe200000000ff */
[----:B------:R-:W-:Y:S01]  /*4a40*/  STG.E.U8 desc[UR16][R60.64], R25 ;  /* 0x000000193c007986 */ /* 0x000fe2000c101110 */
[----:B------:R-:W-:Y:S01]  /*4a50*/  IMAD.SHL.U32 R6, R0, 0x2, RZ ;  /* 0x0000000200067824 */ /* 0x000fe200078e00ff */
[----:B------:R-:W-:-:S02]  /*4a60*/  FSEL R4, R49, -INF , P2 ;  /* 0xff80000031047808 */ /* 0x000fc40001000000 */
[----:B------:R-:W-:Y:S01]  /*4a70*/  STG.E.U8 desc[UR16][R62.64], R23 ;  /* 0x000000173e007986 */ /* 0x000fe2000c101110 */
[----:B0-----:R-:W-:Y:S02]  /*4a80*/  FSEL R5, R78, -INF , P1 ;  /* 0xff8000004e057808 */ /* 0x001fe40000800000 */
[----:B------:R-:W-:Y:S01]  /*4a90*/  FSEL R0, R79, -INF , P0 ;  /* 0xff8000004f007808 */ /* 0x000fe20000000000 */
[----:B------:R-:W-:Y:S01]  /*4aa0*/  STG.E.U8 desc[UR16][R64.64], R21 ;  /* 0x0000001540007986 */ /* 0x000fe2000c101110 */
[----:B------:R-:W-:Y:S01]  /*4ab0*/  FFMA R43, R4, 0.69314718246459960938, R113 ;  /* 0x3f317218042b7823 */ /* 0x000fe20000000071 */
[----:B------:R-:W-:Y:S01]  /*4ac0*/  FFMA R40, R5, 0.69314718246459960938, R48 ;  /* 0x3f31721805287823 */ /* 0x000fe20000000030 */
[----:B------:R-:W-:Y:S01]  /*4ad0*/  LOP3.LUT R6, R6, 0xf8, RZ, 0xc0, !PT ;  /* 0x000000f806067812 */ /* 0x000fe200078ec0ff */
[----:B------:R-:W-:Y:S01]  /*4ae0*/  STG.E.U8 desc[UR16][R66.64], R19 ;  /* 0x0000001342007986 */ /* 0x000fe2000c101110 */
[----:B------:R-:W-:Y:S01]  /*4af0*/  FFMA R41, R0, 0.69314718246459960938, R41 ;  /* 0x3f31721800297823 */ /* 0x000fe20000000029 */
[----:B------:R-:W-:-:S02]  /*4b00*/  IMAD.SHL.U32 R5, R2, 0x4, RZ ;  /* 0x0000000402057824 */ /* 0x000fc400078e00ff */
[----:B------:R-:W-:Y:S01]  /*4b10*/  STG.E.U8 desc[UR16][R68.64], R17 ;  /* 0x0000001144007986 */ /* 0x000fe2000c101110 */
[----:B------:R-:W-:-:S03]  /*4b20*/  IMAD.HI R2, R2, 0x4, RZ ;  /* 0x0000000402027827 */ /* 0x000fc600078e02ff */
[----:B------:R-:W-:Y:S04]  /*4b30*/  STG.E.U8 desc[UR16][R70.64], R15 ;  /* 0x0000000f46007986 */ /* 0x000fe8000c101110 */
[----:B------:R-:W-:Y:S04]  /*4b40*/  STG.E.U8 desc[UR16][R72.64], R13 ;  /* 0x0000000d48007986 */ /* 0x000fe8000c101110 */
[----:B------:R0:W-:Y:S04]  /*4b50*/  STG.E.U8 desc[UR16][R74.64], R11 ;  /* 0x0000000b4a007986 */ /* 0x0001e8000c101110 */
[----:B------:R-:W-:Y:S01]  /*4b60*/  STG.E.U8 desc[UR16][R76.64], R9 ;  /* 0x000000094c007986 */ /* 0x000fe2000c101110 */
[----:B------:R-:W-:Y:S08]  /*4b70*/  BAR.SYNC.DEFER_BLOCKING 0x0 ;  /* 0x0000000000007b1d */ /* 0x000ff00000010000 */
[----:B0-----:R-:W0:Y:S01]  /*4b80*/  LDC.64 R10, c[0x0][0x230] ;  /* 0x00008c00ff0a7b82 */ /* 0x001e220000000a00 */
[----:B------:R-:W-:Y:S04]  /*4b90*/  STS.64 [R6+UR12], R42 ;  /* 0x0000002a06007988 */ /* 0x000fe80008000a0c */
[----:B------:R-:W-:Y:S03]  /*4ba0*/  STS.64 [R6+UR12+0x100], R40 ;  /* 0x0001002806007988 */ /* 0x000fe60008000a0c */
[----:B------:R-:W-:Y:S01]  /*4bb0*/  BAR.SYNC.DEFER_BLOCKING 0x0 ;  /* 0x0000000000007b1d */ /* 0x000fe20000010000 */
[----:B0-----:R-:W-:-:S04]  /*4bc0*/  IADD3 R4, P0, P1, R5, UR6, R10 ;  /* 0x0000000605047c10 */ /* 0x001fc8000f91e00a */
[----:B------:R-:W-:Y:S01]  /*4bd0*/  IADD3.X R5, R2, UR5, R11, P0, P1 ;  /* 0x0000000502057c10 */ /* 0x000fe200087e240b */
[----:B------:R-:W0:Y:S04]  /*4be0*/  LDS R3, [R3] ;  /* 0x0000000003037984 */ /* 0x000e280000000800 */
[----:B0-----:R-:W-:Y:S01]  /*4bf0*/  STG.E desc[UR16][R4.64], R3 ;  /* 0x0000000304007986 */ /* 0x001fe2000c101910 */
[----:B------:R-:W-:Y:S05]  /*4c00*/  EXIT ;  /* 0x000000000000794d */ /* 0x000fea0003800000 */
.L_x_2:
[----:B------:R-:W-:-:S00]  /*4c10*/  BRA `(.L_x_2) ;  /* 0xfffffffc00fc7947 */ /* 0x000fc0000383ffff */
[----:B------:R-:W-:-:S00]  /*4c20*/  NOP ;  /* 0x0000000000007918 */ /* 0x000fc00000000000 */
        /* <DEDUP_REMOVED lines=13> */
.L_x_3:


//--------------------- .nv.global.init           --------------------------
	.section	.nv.global.init,"aw",@progbits
.nv.global.init:
	.type		_$_str,@object
	.size		_$_str,(.L_0 - _$_str)
_$_str:
        /*0000*/ 	.byte	0x5f, 0x5f, 0x43, 0x55, 0x44, 0x41, 0x5f, 0x46, 0x54, 0x5a, 0x00
.L_0:


//--------------------- .nv.shared.attn_fwd       --------------------------
	.section	.nv.shared.attn_fwd,"aw",@nobits
	.sectionflags	@""
	.align	16
	.zero		1024


//--------------------- .nv.shared.reserved.0     --------------------------
	.section	.nv.shared.reserved.0,"aw",@nobits
	.weak		__nv_reservedSMEM_offset_0_alias
	.size		__nv_reservedSMEM_offset_0_alias, 0, 0
	.other		__nv_reservedSMEM_offset_0_alias,@"STO_CUDA_RESERVED_SHARED STV_DEFAULT"
__nv_reservedSMEM_offset_0_alias:
	.zero		0


//--------------------- .nv.constant0.attn_fwd    --------------------------
	.section	.nv.constant0.attn_fwd,"a",@progbits
	.sectionflags	@""
	.align	4
.nv.constant0.attn_fwd:
	.zero		664


//--------------------- SYMBOLS --------------------------

	.type		.nv.reservedSmem.offset0,@object
	.size		.nv.reservedSmem.offset0,0x4
